	.target	sm_90a

	.elftype	@"ET_EXEC"


//--------------------- .note.nv.tkinfo           --------------------------
	.section	.note.nv.tkinfo,"",@"SHT_NOTE"
	.sectionflags	@"SHF_NOTE_NV_TKINFO"
	.tkinfo
        /*0018*/ 	.word	0x00000002
        /*0030*/ 	.string	""
        /*0030*/ 	.string	"ptxas"
        /*0030*/ 	.string	"Cuda compilation tools, release 13.0, V13.0.88"
        /*0030*/ 	.string	"Build cuda_13.0.r13.0/compiler.36424714_0"
        /*0030*/ 	.string	"-v  -suppress-debug-info  -lineinfo  -arch sm_90a "



//--------------------- .note.nv.cuinfo           --------------------------
	.section	.note.nv.cuinfo,"",@"SHT_NOTE"
	.sectionflags	@"SHF_NOTE_NV_CUINFO"
        /*0018*/ 	.short	0x0002
        /*001a*/ 	.short	0x005a
        /*001c*/ 	.short	0x0082
	.zero		2


//--------------------- .nv.info                  --------------------------
	.section	.nv.info,"",@"SHT_CUDA_INFO"
	.align	4


	//----- nvinfo : EIATTR_REGCOUNT
	.align		4
        /*0000*/ 	.byte	0x04, 0x2f
        /*0002*/ 	.short	(.L_1 - .L_0)
	.align		4
.L_0:
        /*0004*/ 	.word	index@(gluon_wgmma)
        /*0008*/ 	.word	0x0000005a


	//----- nvinfo : EIATTR_FRAME_SIZE
	.align		4
.L_1:
        /*000c*/ 	.byte	0x04, 0x11
        /*000e*/ 	.short	(.L_3 - .L_2)
	.align		4
.L_2:
        /*0010*/ 	.word	index@(gluon_wgmma)
        /*0014*/ 	.word	0x00000000


	//----- nvinfo : EIATTR_MIN_STACK_SIZE
	.align		4
.L_3:
        /*0018*/ 	.byte	0x04, 0x12
        /*001a*/ 	.short	(.L_5 - .L_4)
	.align		4
.L_4:
        /*001c*/ 	.word	index@(gluon_wgmma)
        /*0020*/ 	.word	0x00000000
.L_5:


//--------------------- .nv.compat                --------------------------
	.section	.nv.compat,"",@"SHT_CUDA_COMPAT_INFO"
	.align	4
        /*0000*/ 	.byte	0x02, 0x09, 0x01, 0x00, 0x02, 0x02, 0x04, 0x00, 0x02, 0x05, 0x05, 0x00, 0x03, 0x07, 0x01, 0x01
        /*0010*/ 	.byte	0x02, 0x03, 0x03, 0x00, 0x02, 0x06, 0x01, 0x00, 0x04, 0x0b, 0x08, 0x00, 0x00, 0x00, 0x00, 0x00
        /*0020*/ 	.byte	0x00, 0x00, 0x00, 0x00


//--------------------- .nv.info.gluon_wgmma      --------------------------
	.section	.nv.info.gluon_wgmma,"",@"SHT_CUDA_INFO"
	.sectionflags	@""
	.align	4


	//----- nvinfo : EIATTR_CUDA_API_VERSION
	.align		4
        /*0000*/ 	.byte	0x04, 0x37
        /*0002*/ 	.short	(.L_7 - .L_6)
.L_6:
        /*0004*/ 	.word	0x00000082


	//----- nvinfo : EIATTR_KPARAM_INFO
	.align		4
.L_7:
        /*0008*/ 	.byte	0x04, 0x17
        /*000a*/ 	.short	(.L_9 - .L_8)
.L_8:
        /*000c*/ 	.word	0x00000000
        /*0010*/ 	.short	0x000a
        /*0012*/ 	.short	0x0048
        /*0014*/ 	.byte	0x00, 0xf4, 0x21, 0x00


	//----- nvinfo : EIATTR_KPARAM_INFO
	.align		4
.L_9:
        /*0018*/ 	.byte	0x04, 0x17
        /*001a*/ 	.short	(.L_11 - .L_10)
.L_10:
        /*001c*/ 	.word	0x00000000
        /*0020*/ 	.short	0x0009
        /*0022*/ 	.short	0x0040
        /*0024*/ 	.byte	0x00, 0xf4, 0x21, 0x00


	//----- nvinfo : EIATTR_KPARAM_INFO
	.align		4
.L_11:
        /*0028*/ 	.byte	0x04, 0x17
        /*002a*/ 	.short	(.L_13 - .L_12)
.L_12:
        /*002c*/ 	.word	0x00000000
        /*0030*/ 	.short	0x0008
        /*0032*/ 	.short	0x0038
        /*0034*/ 	.byte	0x00, 0xf0, 0x21, 0x00


	//----- nvinfo : EIATTR_KPARAM_INFO
	.align		4
.L_13:
        /*0038*/ 	.byte	0x04, 0x17
        /*003a*/ 	.short	(.L_15 - .L_14)
.L_14:
        /*003c*/ 	.word	0x00000000
        /*0040*/ 	.short	0x0007
        /*0042*/ 	.short	0x0030
        /*0044*/ 	.byte	0x00, 0xf0, 0x21, 0x00


	//----- nvinfo : EIATTR_KPARAM_INFO
	.align		4
.L_15:
        /*0048*/ 	.byte	0x04, 0x17
        /*004a*/ 	.short	(.L_17 - .L_16)
.L_16:
        /*004c*/ 	.word	0x00000000
        /*0050*/ 	.short	0x0006
        /*0052*/ 	.short	0x0028
        /*0054*/ 	.byte	0x00, 0xf0, 0x21, 0x00


	//----- nvinfo : EIATTR_KPARAM_INFO
	.align		4
.L_17:
        /*0058*/ 	.byte	0x04, 0x17
        /*005a*/ 	.short	(.L_19 - .L_18)
.L_18:
        /*005c*/ 	.word	0x00000000
        /*0060*/ 	.short	0x0005
        /*0062*/ 	.short	0x0020
        /*0064*/ 	.byte	0x00, 0xf0, 0x11, 0x00


	//----- nvinfo : EIATTR_KPARAM_INFO
	.align		4
.L_19:
        /*0068*/ 	.byte	0x04, 0x17
        /*006a*/ 	.short	(.L_21 - .L_20)
.L_20:
        /*006c*/ 	.word	0x00000000
        /*0070*/ 	.short	0x0004
        /*0072*/ 	.short	0x001c
        /*0074*/ 	.byte	0x00, 0xf0, 0x11, 0x00


	//----- nvinfo : EIATTR_KPARAM_INFO
	.align		4
.L_21:
        /*0078*/ 	.byte	0x04, 0x17
        /*007a*/ 	.short	(.L_23 - .L_22)
.L_22:
        /*007c*/ 	.word	0x00000000
        /*0080*/ 	.short	0x0003
        /*0082*/ 	.short	0x0018
        /*0084*/ 	.byte	0x00, 0xf0, 0x11, 0x00


	//----- nvinfo : EIATTR_KPARAM_INFO
	.align		4
.L_23:
        /*0088*/ 	.byte	0x04, 0x17
        /*008a*/ 	.short	(.L_25 - .L_24)
.L_24:
        /*008c*/ 	.word	0x00000000
        /*0090*/ 	.short	0x0002
        /*0092*/ 	.short	0x0010
        /*0094*/ 	.byte	0x00, 0xf4, 0x21, 0x00


	//----- nvinfo : EIATTR_KPARAM_INFO
	.align		4
.L_25:
        /*0098*/ 	.byte	0x04, 0x17
        /*009a*/ 	.short	(.L_27 - .L_26)
.L_26:
        /*009c*/ 	.word	0x00000000
        /*00a0*/ 	.short	0x0001
        /*00a2*/ 	.short	0x0008
        /*00a4*/ 	.byte	0x00, 0xf4, 0x21, 0x00


	//----- nvinfo : EIATTR_KPARAM_INFO
	.align		4
.L_27:
        /*00a8*/ 	.byte	0x04, 0x17
        /*00aa*/ 	.short	(.L_29 - .L_28)
.L_28:
        /*00ac*/ 	.word	0x00000000
        /*00b0*/ 	.short	0x0000
        /*00b2*/ 	.short	0x0000
        /*00b4*/ 	.byte	0x00, 0xf4, 0x21, 0x00


	//----- nvinfo : EIATTR_SPARSE_MMA_MASK
	.align		4
.L_29:
        /*00b8*/ 	.byte	0x03, 0x50
        /*00ba*/ 	.short	0x0000


	//----- nvinfo : EIATTR_MAXREG_COUNT
	.align		4
        /*00bc*/ 	.byte	0x03, 0x1b
        /*00be*/ 	.short	0x00ff


	//----- nvinfo : EIATTR_NUM_BARRIERS
	.align		4
        /*00c0*/ 	.byte	0x02, 0x4c
        /*00c2*/ 	.byte	0x01
	.zero		1


	//----- nvinfo : EIATTR_MERCURY_ISA_VERSION
	.align		4
        /*00c4*/ 	.byte	0x03, 0x5f
        /*00c6*/ 	.short	0x0101


	//----- nvinfo : EIATTR_INT_WARP_WIDE_INSTR_OFFSETS
	.align		4
        /*00c8*/ 	.byte	0x04, 0x31
        /*00ca*/ 	.short	(.L_31 - .L_30)


	//   ....[0]....
.L_30:
        /*00cc*/ 	.word	0x00001390


	//   ....[1]....
        /*00d0*/ 	.word	0x000013b0


	//   ....[2]....
        /*00d4*/ 	.word	0x000013c0


	//   ....[3]....
        /*00d8*/ 	.word	0x000013d0


	//   ....[4]....
        /*00dc*/ 	.word	0x000014e0


	//   ....[5]....
        /*00e0*/ 	.word	0x00001890


	//   ....[6]....
        /*00e4*/ 	.word	0x000018a0


	//   ....[7]....
        /*00e8*/ 	.word	0x00001910


	//   ....[8]....
        /*00ec*/ 	.word	0x00001920


	//   ....[9]....
        /*00f0*/ 	.word	0x00001d80


	//   ....[10]....
        /*00f4*/ 	.word	0x00001da0


	//----- nvinfo : EIATTR_COOP_GROUP_MASK_REGIDS
	.align		4
.L_31:
        /*00f8*/ 	.byte	0x04, 0x29
        /*00fa*/ 	.short	(.L_33 - .L_32)


	//   ....[0]....
.L_32:
        /*00fc*/ 	.word	0xffffffff


	//   ....[1]....
        /*0100*/ 	.word	0xffffffff


	//   ....[2]....
        /*0104*/ 	.word	0xffffffff


	//----- nvinfo : EIATTR_COOP_GROUP_INSTR_OFFSETS
	.align		4
.L_33:
        /*0108*/ 	.byte	0x04, 0x28
        /*010a*/ 	.short	(.L_35 - .L_34)


	//   ....[0]....
.L_34:
        /*010c*/ 	.word	0x00000140


	//   ....[1]....
        /*0110*/ 	.word	0x000006e0


	//   ....[2]....
        /*0114*/ 	.word	0x00000cb0


	//----- nvinfo : EIATTR_MBARRIER_INSTR_OFFSETS
	.align		4
.L_35:
        /*0118*/ 	.byte	0x04, 0x39
        /*011a*/ 	.short	(.L_37 - .L_36)


	//   ....[0]....
.L_36:
        /*011c*/ 	.word	0x00001530
        /*0120*/ 	.word	0x000000ff
        /*0124*/ 	.word	0x0000c000
        /*0128*/ 	.short	0x0100
        /*012a*/ 	.byte	0x0c
	.zero		1


	//   ....[1]....
        /*012c*/ 	.word	0x00001550
        /*0130*/ 	.word	0x000000ff
        /*0134*/ 	.word	0x0000c008
        /*0138*/ 	.short	0x0100
        /*013a*/ 	.byte	0x0c
	.zero		1


	//   ....[2]....
        /*013c*/ 	.word	0x00001580
        /*0140*/ 	.word	0x000000ff
        /*0144*/ 	.word	0x0000c010
        /*0148*/ 	.short	0x0100
        /*014a*/ 	.byte	0x0c
	.zero		1


	//   ....[3]....
        /*014c*/ 	.word	0x000015a0
        /*0150*/ 	.word	0x000000ff
        /*0154*/ 	.word	0x0000c018
        /*0158*/ 	.short	0x0100
        /*015a*/ 	.byte	0x0c
	.zero		1


	//   ....[4]....
        /*015c*/ 	.word	0x000019d0
        /*0160*/ 	.word	0x000000ff
        /*0164*/ 	.word	0x0000c000
        /*0168*/ 	.short	0x010a
        /*016a*/ 	.byte	0x0d
	.zero		1


	//   ....[5]....
        /*016c*/ 	.word	0x00001cf0
        /*0170*/ 	.word	0x000000ff
        /*0174*/ 	.word	0x0000c000
        /*0178*/ 	.short	0x0108
        /*017a*/ 	.byte	0x0c
	.zero		1


	//   ....[6]....
        /*017c*/ 	.word	0x00001e10
        /*0180*/ 	.word	0x000000ff
        /*0184*/ 	.word	0x0000c008
        /*0188*/ 	.short	0x0108
        /*018a*/ 	.byte	0x0c
	.zero		1


	//   ....[7]....
        /*018c*/ 	.word	0x00001ef0
        /*0190*/ 	.word	0x000000ff
        /*0194*/ 	.word	0x0000c010
        /*0198*/ 	.short	0x0108
        /*019a*/ 	.byte	0x0c
	.zero		1


	//   ....[8]....
        /*019c*/ 	.word	0x00001f60
        /*01a0*/ 	.word	0x000000ff
        /*01a4*/ 	.word	0x0000c018
        /*01a8*/ 	.short	0x0108
        /*01aa*/ 	.byte	0x0c
	.zero		1


	//   ....[9]....
        /*01ac*/ 	.word	0x00002220
        /*01b0*/ 	.word	0x000000ff
        /*01b4*/ 	.word	0x0000c000
        /*01b8*/ 	.short	0x010a
        /*01ba*/ 	.byte	0x0d
	.zero		1


	//----- nvinfo : EIATTR_NUM_MBARRIERS
	.align		4
.L_37:
        /*01bc*/ 	.byte	0x03, 0x38
        /*01be*/ 	.short	0x0004


	//----- nvinfo : EIATTR_EXIT_INSTR_OFFSETS
	.align		4
        /*01c0*/ 	.byte	0x04, 0x1c
        /*01c2*/ 	.short	(.L_39 - .L_38)


	//   ....[0]....
.L_38:
        /*01c4*/ 	.word	0x00002210


	//----- nvinfo : EIATTR_REQNTID
	.align		4
.L_39:
        /*01c8*/ 	.byte	0x04, 0x10
        /*01ca*/ 	.short	(.L_41 - .L_40)
.L_40:
        /*01cc*/ 	.word	0x00000080
        /*01d0*/ 	.word	0x00000001
        /*01d4*/ 	.word	0x00000001


	//----- nvinfo : EIATTR_CRS_STACK_SIZE
	.align		4
.L_41:
        /*01d8*/ 	.byte	0x04, 0x1e
        /*01da*/ 	.short	(.L_43 - .L_42)
.L_42:
        /*01dc*/ 	.word	0x00000000


	//----- nvinfo : EIATTR_CBANK_PARAM_SIZE
	.align		4
.L_43:
        /*01e0*/ 	.byte	0x03, 0x19
        /*01e2*/ 	.short	0x0050


	//----- nvinfo : EIATTR_PARAM_CBANK
	.align		4
        /*01e4*/ 	.byte	0x04, 0x0a
        /*01e6*/ 	.short	(.L_45 - .L_44)
	.align		4
.L_44:
        /*01e8*/ 	.word	index@(.nv.constant0.gluon_wgmma)
        /*01ec*/ 	.short	0x0210
        /*01ee*/ 	.short	0x0050


	//----- nvinfo : EIATTR_SW_WAR
	.align		4
.L_45:
        /*01f0*/ 	.byte	0x04, 0x36
        /*01f2*/ 	.short	(.L_47 - .L_46)
.L_46:
        /*01f4*/ 	.word	0x00000008
.L_47:


//--------------------- .nv.callgraph             --------------------------
	.section	.nv.callgraph,"",@"SHT_CUDA_CALLGRAPH"
	.align	4
	.sectionentsize	8
	.align		4
        /*0000*/ 	.word	0x00000000
	.align		4
        /*0004*/ 	.word	0xffffffff
	.align		4
        /*0008*/ 	.word	0x00000000
	.align		4
        /*000c*/ 	.word	0xfffffffe
	.align		4
        /*0010*/ 	.word	0x00000000
	.align		4
        /*0014*/ 	.word	0xfffffffd
	.align		4
        /*0018*/ 	.word	0x00000000
	.align		4
        /*001c*/ 	.word	0xfffffffc


//--------------------- .text.gluon_wgmma         --------------------------
	.section	.text.gluon_wgmma,"ax",@progbits
	.align	128
        .global         gluon_wgmma
        .type           gluon_wgmma,@function
        .size           gluon_wgmma,(.L_x_53 - gluon_wgmma)
        .other          gluon_wgmma,@"STO_CUDA_ENTRY STV_DEFAULT"
gluon_wgmma:
.text.gluon_wgmma:
[----:B------:R-:W-:Y:S01]  /*0000*/  LDC R1, c[0x0][0x28] ;  /* 0x00000a00ff017b82 */ /* 0x000fe20000000800 */
[----:B------:R-:W1:Y:S07]  /*0010*/  S2R R0, SR_TID.X ;  /* 0x0000000000007919 */ /* 0x000e6e0000002100 */
[----:B------:R-:W2:Y:S01]  /*0020*/  S2UR UR4, SR_CgaCtaId ;  /* 0x00000000000479c3 */ /* 0x000ea20000008800 */
[----:B------:R-:W-:Y:S01]  /*0030*/  UMOV UR12, 0x400 ;  /* 0x00000400000c7882 */ /* 0x000fe20000000000 */
[----:B------:R-:W-:Y:S01]  /*0040*/  ULDC UR6, c[0x0][0xc] ;  /* 0x0000030000067ab9 */ /* 0x000fe20000000800 */
[----:B------:R-:W-:Y:S01]  /*0050*/  ULDC.64 UR28, c[0x0][0x250] ;  /* 0x00009400001c7ab9 */ /* 0x000fe20000000a00 */
[----:B------:R-:W-:Y:S04]  /*0060*/  BSSY B0, `(.L_x_0) ;  /* 0x000001e000007945 */ /* 0x000fe80003800000 */
[----:B------:R-:W3:Y:S08]  /*0070*/  LDC R12, c[0x0][0x230] ;  /* 0x00008c00ff0c7b82 */ /* 0x000ef00000000800 */
[----:B------:R-:W-:Y:S08]  /*0080*/  S2UR UR30, SR_CTAID.Y ;  /* 0x00000000001e79c3 */ /* 0x000ff00000002600 */
[----:B------:R-:W4:Y:S01]  /*0090*/  S2UR UR5, SR_CTAID.Z ;  /* 0x00000000000579c3 */ /* 0x000f220000002700 */
[----:B--2---:R-:W-:-:S03]  /*00a0*/  ULEA UR12, UR4, UR12, 0x18 ;  /* 0x0000000c040c7291 */ /* 0x004fc6000f8ec03f */
[----:B------:R-:W-:Y:S01]  /*00b0*/  ULDC UR4, c[0x0][0x10] ;  /* 0x0000040000047ab9 */ /* 0x000fe20000000800 */
[----:B-1----:R-:W-:-:S03]  /*00c0*/  LOP3.LUT R7, R0, 0x7f, RZ, 0xc0, !PT ;  /* 0x0000007f00077812 */ /* 0x002fc600078ec0ff */
[----:B------:R-:W1:Y:S01]  /*00d0*/  S2UR UR31, SR_CTAID.X ;  /* 0x00000000001f79c3 */ /* 0x000e620000002500 */
[----:B---3--:R-:W-:Y:S01]  /*00e0*/  VIADD R5, R12, 0xffffffff ;  /* 0xffffffff0c057836 */ /* 0x008fe20000000000 */
[C---:B------:R-:W-:Y:S02]  /*00f0*/  ISETP.GE.U32.AND P0, PT, R7.reuse, 0x20, PT ;  /* 0x000000200700780c */ /* 0x040fe40003f06070 */
[C---:B------:R-:W-:Y:S02]  /*0100*/  ISETP.NE.U32.AND P2, PT, R7.reuse, RZ, PT ;  /* 0x000000ff0700720c */ /* 0x040fe40003f45070 */
[----:B------:R-:W-:Y:S02]  /*0110*/  LEA R4, R7, UR12, 0x2 ;  /* 0x0000000c07047c11 */ /* 0x000fe4000f8e10ff */
[----:B------:R-:W2:Y:S07]  /*0120*/  LDC R6, c[0x0][0x228] ;  /* 0x00008a00ff067b82 */ /* 0x000eae0000000800 */
[----:B------:R3:W-:Y:S01]  /*0130*/  @!P0 STS [R4], RZ ;  /* 0x000000ff04008388 */ /* 0x0007e20000000800 */
[----:B------:R-:W-:-:S03]  /*0140*/  NOP ;  /* 0x0000000000007918 */ /* 0x000fc60000000000 */
[----:B------:R3:W-:Y:S01]  /*0150*/  @!P2 STS [UR12+0x20], R5 ;  /* 0x00002005ff00a988 */ /* 0x0007e2000800080c */
[----:B----4-:R-:W-:-:S04]  /*0160*/  UIMAD UR4, UR5, UR4, UR30 ;  /* 0x00000004050472a4 */ /* 0x010fc8000f8e021e */
[----:B-1----:R-:W-:-:S04]  /*0170*/  UIMAD UR4, UR4, UR6, UR31 ;  /* 0x00000006040472a4 */ /* 0x002fc8000f8e021f */
[----:B------:R-:W-:Y:S01]  /*0180*/  UIMAD UR5, UR4, 0x180, URZ ;  /* 0x00000180040578a4 */ /* 0x000fe2000f8e023f */
[----:B--2---:R-:W-:Y:S02]  /*0190*/  VIADD R6, R6, 0xffffffff ;  /* 0xffffffff06067836 */ /* 0x004fe40000000000 */
[----:B------:R-:W-:Y:S01]  /*01a0*/  UMOV UR4, URZ ;  /* 0x0000003f00047c82 */ /* 0x000fe20008000000 */
[----:B------:R-:W-:-:S04]  /*01b0*/  UIADD3 UR24, UP0, UR5, UR28, URZ ;  /* 0x0000001c05187290 */ /* 0x000fc8000ff1e03f */
[----:B------:R-:W-:Y:S01]  /*01c0*/  ULEA.HI.X.SX32 UR25, UR5, UR29, 0x1, UP0 ;  /* 0x0000001d05197291 */ /* 0x000fe200080f0e3f */
[----:B---3--:R-:W-:Y:S11]  /*01d0*/  @P2 BRA `(.L_x_1) ;  /* 0x0000000000182947 */ /* 0x008ff60003800000 */
[----:B------:R-:W1:Y:S01]  /*01e0*/  LDS R2, [UR12+0x8] ;  /* 0x0000080cff027984 */ /* 0x000e620008000800 */
[----:B------:R-:W2:Y:S01]  /*01f0*/  LDC.64 R8, c[0x0][0x210] ;  /* 0x00008400ff087b82 */ /* 0x000ea20000000a00 */
[----:B------:R-:W-:Y:S02]  /*0200*/  IMAD.MOV.U32 R3, RZ, RZ, 0x70 ;  /* 0x00000070ff037424 */ /* 0x000fe400078e00ff */
[----:B--2---:R2:W-:Y:S03]  /*0210*/  STS.64 [UR12], R8 ;  /* 0x00000008ff007988 */ /* 0x0045e60008000a0c */
[----:B-1----:R-:W-:-:S05]  /*0220*/  LOP3.LUT R2, R2, 0x10, R3, 0xd8, !PT ;  /* 0x0000001002027812 */ /* 0x002fca00078ed803 */
[----:B------:R2:W-:Y:S02]  /*0230*/  STS [UR12+0x8], R2 ;  /* 0x00000802ff007988 */ /* 0x0005e4000800080c */
.L_x_1:
[----:B------:R-:W-:Y:S05]  /*0240*/  BSYNC B0 ;  /* 0x0000000000007941 */ /* 0x000fea0003800000 */
.L_x_0:
[----:B------:R-:W-:Y:S04]  /*0250*/  BSSY B0, `(.L_x_2) ;  /* 0x000000a000007945 */ /* 0x000fe80003800000 */
[----:B------:R-:W-:Y:S05]  /*0260*/  @P2 BRA `(.L_x_3) ;  /* 0x0000000000202947 */ /* 0x000fea0003800000 */
[----:B--2---:R-:W1:Y:S01]  /*0270*/  LDS R2, [UR12+0x34] ;  /* 0x0000340cff027984 */ /* 0x004e620008000800 */
[----:B------:R-:W-:Y:S02]  /*0280*/  IMAD.MOV.U32 R3, RZ, RZ, 0x3f000000 ;  /* 0x3f000000ff037424 */ /* 0x000fe400078e00ff */
[----:B------:R-:W-:Y:S01]  /*0290*/  @!P2 IMAD.MOV.U32 R8, RZ, RZ, 0x3f ;  /* 0x0000003fff08a424 */ /* 0x000fe200078e00ff */
[----:B------:R-:W2:Y:S02]  /*02a0*/  @!P2 LDS R9, [UR12+0x38] ;  /* 0x0000380cff09a984 */ /* 0x000ea40008000800 */
[----:B-1----:R-:W-:Y:S02]  /*02b0*/  LOP3.LUT R2, R2, 0xff000000, R3, 0xb8, !PT ;  /* 0xff00000002027812 */ /* 0x002fe400078eb803 */
[----:B--2---:R-:W-:-:S03]  /*02c0*/  @!P2 LOP3.LUT R3, R9, 0xff, R8, 0xb8, !PT ;  /* 0x000000ff0903a812 */ /* 0x004fc600078eb808 */
[----:B------:R1:W-:Y:S04]  /*02d0*/  STS [UR12+0x34], R2 ;  /* 0x00003402ff007988 */ /* 0x0003e8000800080c */
[----:B------:R1:W-:Y:S02]  /*02e0*/  @!P2 STS [UR12+0x38], R3 ;  /* 0x00003803ff00a988 */ /* 0x0003e4000800080c */
.L_x_3:
[----:B------:R-:W-:Y:S05]  /*02f0*/  BSYNC B0 ;  /* 0x0000000000007941 */ /* 0x000fea0003800000 */
.L_x_2:
[----:B------:R-:W-:Y:S04]  /*0300*/  BSSY B0, `(.L_x_4) ;  /* 0x000000a000007945 */ /* 0x000fe80003800000 */
[----:B------:R-:W-:Y:S05]  /*0310*/  @P2 BRA `(.L_x_5) ;  /* 0x0000000000202947 */ /* 0x000fea0003800000 */
[----:B-12---:R-:W1:Y:S01]  /*0320*/  LDS R2, [UR12+0x1c] ;  /* 0x00001c0cff027984 */ /* 0x006e620008000800 */
[----:B------:R-:W2:Y:S03]  /*0330*/  LDC.64 R10, c[0x0][0x238] ;  /* 0x00008e00ff0a7b82 */ /* 0x000ea60000000a00 */
[----:B------:R3:W-:Y:S01]  /*0340*/  STS [UR12+0x24], R6 ;  /* 0x00002406ff007988 */ /* 0x0007e2000800080c */
[--C-:B--2---:R-:W-:Y:S02]  /*0350*/  SHF.R.U32.HI R9, RZ, 0x4, R11.reuse ;  /* 0x00000004ff097819 */ /* 0x104fe4000001160b */
[----:B------:R-:W-:-:S05]  /*0360*/  SHF.R.U64 R3, R10, 0x4, R11 ;  /* 0x000000040a037819 */ /* 0x000fca000000120b */
[----:B------:R3:W-:Y:S01]  /*0370*/  STS [UR12+0xc], R3 ;  /* 0x00000c03ff007988 */ /* 0x0007e2000800080c */
[----:B-1----:R-:W-:-:S05]  /*0380*/  LOP3.LUT R2, R2, 0xf, R9, 0xb8, !PT ;  /* 0x0000000f02027812 */ /* 0x002fca00078eb809 */
[----:B------:R3:W-:Y:S02]  /*0390*/  STS [UR12+0x1c], R2 ;  /* 0x00001c02ff007988 */ /* 0x0007e4000800080c */
.L_x_5:
[----:B------:R-:W-:Y:S05]  /*03a0*/  BSYNC B0 ;  /* 0x0000000000007941 */ /* 0x000fea0003800000 */
.L_x_4:
[----:B------:R-:W-:Y:S04]  /*03b0*/  BSSY B1, `(.L_x_6) ;  /* 0x000001d000017945 */ /* 0x000fe80003800000 */
[----:B------:R-:W-:Y:S04]  /*03c0*/  BSSY B0, `(.L_x_7) ;  /* 0x0000018000007945 */ /* 0x000fe80003800000 */
[----:B------:R-:W-:Y:S05]  /*03d0*/  @P2 BRA `(.L_x_8) ;  /* 0x00000000001c2947 */ /* 0x000fea0003800000 */
[----:B-123--:R-:W1:Y:S02]  /*03e0*/  LDS R2, [UR12+0x34] ;  /* 0x0000340cff027984 */ /* 0x00ee640008000800 */
[----:B-1----:R-:W-:-:S05]  /*03f0*/  LOP3.LUT R2, R2, 0x7, RZ, 0xb8, !PT ;  /* 0x0000000702027812 */ /* 0x002fca00078eb8ff */
[----:B------:R1:W-:Y:S01]  /*0400*/  STS [UR12+0x34], R2 ;  /* 0x00003402ff007988 */ /* 0x0003e2000800080c */
[----:B------:R-:W-:Y:S05]  /*0410*/  @P2 BRA `(.L_x_9) ;  /* 0x00000000001c2947 */ /* 0x000fea0003800000 */
[----:B-1----:R-:W1:Y:S02]  /*0420*/  LDS R2, [UR12+0x34] ;  /* 0x0000340cff027984 */ /* 0x002e640008000800 */
[----:B-1----:R-:W-:-:S05]  /*0430*/  LOP3.LUT R2, R2, 0x38, RZ, 0xb8, !PT ;  /* 0x0000003802027812 */ /* 0x002fca00078eb8ff */
[----:B------:R4:W-:Y:S02]  /*0440*/  STS [UR12+0x34], R2 ;  /* 0x00003402ff007988 */ /* 0x0009e4000800080c */
.L_x_8:
[----:B------:R-:W-:Y:S05]  /*0450*/  @P2 BRA `(.L_x_10) ;  /* 0x00000000001c2947 */ /* 0x000fea0003800000 */
[----:B-1234-:R-:W1:Y:S02]  /*0460*/  LDS R2, [UR12+0x8] ;  /* 0x0000080cff027984 */ /* 0x01ee640008000800 */
[----:B-1----:R-:W-:-:S05]  /*0470*/  LOP3.LUT R2, R2, 0x780, RZ, 0xb8, !PT ;  /* 0x0000078002027812 */ /* 0x002fca00078eb8ff */
[----:B------:R2:W-:Y:S02]  /*0480*/  STS [UR12+0x8], R2 ;  /* 0x00000802ff007988 */ /* 0x0005e4000800080c */
.L_x_9:
[----:B------:R-:W-:Y:S05]  /*0490*/  @P2 BRA `(.L_x_11) ;  /* 0x0000000000282947 */ /* 0x000fea0003800000 */
[----:B-12---:R-:W1:Y:S02]  /*04a0*/  LDS R2, [UR12+0x8] ;  /* 0x0000080cff027984 */ /* 0x006e640008000800 */
[----:B-1----:R-:W-:-:S05]  /*04b0*/  LOP3.LUT R2, R2, 0x1800, RZ, 0xb8, !PT ;  /* 0x0000180002027812 */ /* 0x002fca00078eb8ff */
[----:B------:R5:W-:Y:S02]  /*04c0*/  STS [UR12+0x8], R2 ;  /* 0x00000802ff007988 */ /* 0x000be4000800080c */
.L_x_10:
[----:B------:R-:W-:Y:S05]  /*04d0*/  @P2 BREAK B0 ;  /* 0x0000000000002942 */ /* 0x000fea0003800000 */
[----:B------:R-:W-:Y:S05]  /*04e0*/  @P2 BRA `(.L_x_12) ;  /* 0x0000000000242947 */ /* 0x000fea0003800000 */
[----:B-1-3--:R-:W1:Y:S01]  /*04f0*/  LDS R3, [UR12+0x8] ;  /* 0x0000080cff037984 */ /* 0x00ae620008000800 */
[----:B--2-45:R-:W-:-:S05]  /*0500*/  IMAD.MOV.U32 R2, RZ, RZ, 0x6000 ;  /* 0x00006000ff027424 */ /* 0x034fca00078e00ff */
[----:B-1----:R-:W-:-:S04]  /*0510*/  LOP3.LUT R2, R3, 0x4000, R2, 0xd8, !PT ;  /* 0x0000400003027812 */ /* 0x002fc800078ed802 */
[----:B------:R-:W-:-:S05]  /*0520*/  LOP3.LUT R2, R2, 0x400000, RZ, 0xb8, !PT ;  /* 0x0040000002027812 */ /* 0x000fca00078eb8ff */
[----:B------:R3:W-:Y:S02]  /*0530*/  STS [UR12+0x8], R2 ;  /* 0x00000802ff007988 */ /* 0x0007e4000800080c */
.L_x_11:
[----:B------:R-:W-:Y:S05]  /*0540*/  BSYNC B0 ;  /* 0x0000000000007941 */ /* 0x000fea0003800000 */
.L_x_7:
[----:B-123--:R-:W1:Y:S02]  /*0550*/  @!P2 LDS R2, [UR12+0x8] ;  /* 0x0000080cff02a984 */ /* 0x00ee640008000800 */
[----:B-1----:R-:W-:-:S05]  /*0560*/  @!P2 LOP3.LUT R2, R2, 0x8000, RZ, 0xb8, !PT ;  /* 0x000080000202a812 */ /* 0x002fca00078eb8ff */
[----:B------:R1:W-:Y:S02]  /*0570*/  @!P2 STS [UR12+0x8], R2 ;  /* 0x00000802ff00a988 */ /* 0x0003e4000800080c */
.L_x_12:
[----:B------:R-:W-:Y:S05]  /*0580*/  BSYNC B1 ;  /* 0x0000000000017941 */ /* 0x000fea0003800000 */
.L_x_6:
[----:B------:R-:W-:Y:S05]  /*0590*/  WARPSYNC.ALL ;  /* 0x0000000000007948 */ /* 0x000fea0003800000 */
[----:B------:R-:W-:Y:S05]  /*05a0*/  @P0 BRA `(.L_x_13) ;  /* 0x0000000000280947 */ /* 0x000fea0003800000 */
[----:B-12345:R-:W1:Y:S01]  /*05b0*/  S2R R2, SR_LANEID ;  /* 0x0000000000027919 */ /* 0x03ee620000000000 */
[----:B------:R-:W-:Y:S05]  /*05c0*/  WARPSYNC.ALL ;  /* 0x0000000000007948 */ /* 0x000fea0003800000 */
[----:B-1----:R-:W-:-:S05]  /*05d0*/  IMAD.SHL.U32 R8, R2, 0x4, RZ ;  /* 0x0000000402087824 */ /* 0x002fca00078e00ff */
[----:B------:R-:W1:Y:S01]  /*05e0*/  LDS R9, [R8+UR12] ;  /* 0x0000000c08097984 */ /* 0x000e620008000800 */
[----:B------:R-:W-:-:S05]  /*05f0*/  IADD3 R2, P1, R8, UR24, RZ ;  /* 0x0000001808027c10 */ /* 0x000fca000ff3e0ff */
[----:B------:R-:W-:-:S05]  /*0600*/  IMAD.X R3, RZ, RZ, UR25, P1 ;  /* 0x00000019ff037e24 */ /* 0x000fca00088e06ff */
[----:B-1----:R1:W2:Y:S01]  /*0610*/  ATOMG.E.EXCH.STRONG.GPU PT, RZ, [R2], R9 ;  /* 0x0000000902ff73a8 */ /* 0x0022a200041ee100 */
[----:B------:R-:W-:-:S04]  /*0620*/  DEPBAR {5,4,3,2,1,0} ;  /* 0x0000003f0000791a */ /* 0x000fc80000000000 */
[----:B------:R1:W-:Y:S01]  /*0630*/  UTMACCTL.IV [UR24] ;  /* 0x00000000180079b9 */ /* 0x0003e20008000000 */
[----:B------:R-:W-:Y:S01]  /*0640*/  NOP ;  /* 0x0000000000007918 */ /* 0x000fe20000000000 */
.L_x_13:
[----:B------:R-:W-:Y:S05]  /*0650*/  @P0 BRA `(.L_x_14) ;  /* 0x00000000000c0947 */ /* 0x000fea0003800000 */
[----:B------:R0:W-:Y:S01]  /*0660*/  UTMACMDFLUSH ;  /* 0x00000000000079b7 */ /* 0x0001e20000000000 */
[----:B------:R-:W-:Y:S05]  /*0670*/  @P0 BRA `(.L_x_14) ;  /* 0x0000000000040947 */ /* 0x000fea0003800000 */
[----:B------:R-:W-:-:S04]  /*0680*/  DEPBAR.LE SB0, 0x0 ;  /* 0x000080000000791a */ /* 0x000fc80000000000 */
.L_x_14:
[----:B------:R-:W-:Y:S05]  /*0690*/  WARPSYNC.ALL ;  /* 0x0000000000007948 */ /* 0x000fea0003800000 */
[----:B--2---:R-:W-:Y:S06]  /*06a0*/  BAR.SYNC.DEFER_BLOCKING 0x0 ;  /* 0x0000000000007b1d */ /* 0x004fec0000010000 */
[----:B------:R-:W-:Y:S02]  /*06b0*/  BSSY B1, `(.L_x_15) ;  /* 0x000000b000017945 */ /* 0x000fe40003800000 */
[----:B------:R-:W-:Y:S06]  /*06c0*/  BAR.SYNC.DEFER_BLOCKING 0x0 ;  /* 0x0000000000007b1d */ /* 0x000fec0000010000 */
[----:B------:R2:W-:Y:S01]  /*06d0*/  @!P0 STS [R4], RZ ;  /* 0x000000ff04008388 */ /* 0x0005e20000000800 */
[----:B------:R-:W-:Y:S01]  /*06e0*/  NOP ;  /* 0x0000000000007918 */ /* 0x000fe20000000000 */
[----:B------:R-:W-:Y:S05]  /*06f0*/  @P2 BRA `(.L_x_16) ;  /* 0x0000000000182947 */ /* 0x000fea0003800000 */
[----:B-1-345:R-:W1:Y:S01]  /*0700*/  LDS R2, [UR12+0x8] ;  /* 0x0000080cff027984 */ /* 0x03ae620008000800 */
[----:B------:R-:W3:Y:S01]  /*0710*/  LDC.64 R8, c[0x0][0x218] ;  /* 0x00008600ff087b82 */ /* 0x000ee20000000a00 */
[----:B------:R-:W-:Y:S02]  /*0720*/  IMAD.MOV.U32 R3, RZ, RZ, 0x70 ;  /* 0x00000070ff037424 */ /* 0x000fe400078e00ff */
[----:B---3--:R3:W-:Y:S03]  /*0730*/  STS.64 [UR12], R8 ;  /* 0x00000008ff007988 */ /* 0x0087e60008000a0c */
[----:B-1----:R-:W-:-:S05]  /*0740*/  LOP3.LUT R2, R2, 0x10, R3, 0xd8, !PT ;  /* 0x0000001002027812 */ /* 0x002fca00078ed803 */
[----:B------:R3:W-:Y:S02]  /*0750*/  STS [UR12+0x8], R2 ;  /* 0x00000802ff007988 */ /* 0x0007e4000800080c */
.L_x_16:
[----:B-1----:R-:W-:Y:S05]  /*0760*/  BSYNC B1 ;  /* 0x0000000000017941 */ /* 0x002fea0003800000 */
.L_x_15:
[----:B------:R-:W-:Y:S04]  /*0770*/  BSSY B2, `(.L_x_17) ;  /* 0x000000f000027945 */ /* 0x000fe80003800000 */
[----:B------:R-:W-:Y:S04]  /*0780*/  BSSY B1, `(.L_x_18) ;  /* 0x000000c000017945 */ /* 0x000fe80003800000 */
[----:B------:R-:W-:Y:S05]  /*0790*/  @P2 BRA `(.L_x_19) ;  /* 0x0000000000282947 */ /* 0x000fea0003800000 */
[----:B---345:R-:W1:Y:S01]  /*07a0*/  LDS R2, [UR12+0x34] ;  /* 0x0000340cff027984 */ /* 0x038e620008000800 */
[----:B------:R-:W-:Y:S01]  /*07b0*/  IMAD.MOV.U32 R3, RZ, RZ, 0x3f000000 ;  /* 0x3f000000ff037424 */ /* 0x000fe200078e00ff */
[----:B------:R-:W-:Y:S05]  /*07c0*/  @P2 BREAK B1 ;  /* 0x0000000000012942 */ /* 0x000fea0003800000 */
[----:B-1----:R-:W-:-:S05]  /*07d0*/  LOP3.LUT R2, R2, 0xff000000, R3, 0xb8, !PT ;  /* 0xff00000002027812 */ /* 0x002fca00078eb803 */
[----:B------:R1:W-:Y:S01]  /*07e0*/  STS [UR12+0x34], R2 ;  /* 0x00003402ff007988 */ /* 0x0003e2000800080c */
[----:B------:R-:W-:Y:S05]  /*07f0*/  @P2 BRA `(.L_x_20) ;  /* 0x0000000000182947 */ /* 0x000fea0003800000 */
[----:B------:R-:W3:Y:S01]  /*0800*/  LDS R3, [UR12+0x38] ;  /* 0x0000380cff037984 */ /* 0x000ee20008000800 */
[----:B-1----:R-:W-:-:S05]  /*0810*/  IMAD.MOV.U32 R2, RZ, RZ, 0x7f ;  /* 0x0000007fff027424 */ /* 0x002fca00078e00ff */
[----:B---3--:R-:W-:-:S05]  /*0820*/  LOP3.LUT R2, R3, 0xff, R2, 0xb8, !PT ;  /* 0x000000ff03027812 */ /* 0x008fca00078eb802 */
[----:B------:R1:W-:Y:S02]  /*0830*/  STS [UR12+0x38], R2 ;  /* 0x00003802ff007988 */ /* 0x0003e4000800080c */
.L_x_19:
[----:B------:R-:W-:Y:S05]  /*0840*/  BSYNC B1 ;  /* 0x0000000000017941 */ /* 0x000fea0003800000 */
.L_x_18:
[----:B------:R1:W-:Y:S02]  /*0850*/  @!P2 STS [UR12+0x20], R5 ;  /* 0x00002005ff00a988 */ /* 0x0003e4000800080c */
.L_x_20:
[----:B------:R-:W-:Y:S05]  /*0860*/  BSYNC B2 ;  /* 0x0000000000027941 */ /* 0x000fea0003800000 */
.L_x_17:
[----:B------:R-:W-:Y:S05]  /*0870*/  WARPSYNC.ALL ;  /* 0x0000000000007948 */ /* 0x000fea0003800000 */
[----:B-1----:R-:W1:Y:S01]  /*0880*/  LDC R5, c[0x0][0x22c] ;  /* 0x00008b00ff057b82 */ /* 0x002e620000000800 */
[----:B------:R-:W-:Y:S01]  /*0890*/  BSSY B2, `(.L_x_21) ;  /* 0x000000b000027945 */ /* 0x000fe20003800000 */
[----:B-1----:R-:W-:-:S03]  /*08a0*/  VIADD R5, R5, 0xffffffff ;  /* 0xffffffff05057836 */ /* 0x002fc60000000000 */
[----:B------:R-:W-:Y:S05]  /*08b0*/  @P2 BRA `(.L_x_22) ;  /* 0x0000000000202947 */ /* 0x000fea0003800000 */
[----:B---345:R-:W1:Y:S01]  /*08c0*/  LDS R2, [UR12+0x1c] ;  /* 0x00001c0cff027984 */ /* 0x038e620008000800 */
[----:B------:R-:W3:Y:S03]  /*08d0*/  LDC.64 R10, c[0x0][0x240] ;  /* 0x00009000ff0a7b82 */ /* 0x000ee60000000a00 */
[----:B------:R4:W-:Y:S01]  /*08e0*/  STS [UR12+0x24], R5 ;  /* 0x00002405ff007988 */ /* 0x0009e2000800080c */
[--C-:B---3--:R-:W-:Y:S02]  /*08f0*/  SHF.R.U32.HI R9, RZ, 0x4, R11.reuse ;  /* 0x00000004ff097819 */ /* 0x108fe4000001160b */
[----:B------:R-:W-:-:S05]  /*0900*/  SHF.R.U64 R3, R10, 0x4, R11 ;  /* 0x000000040a037819 */ /* 0x000fca000000120b */
[----:B------:R4:W-:Y:S01]  /*0910*/  STS [UR12+0xc], R3 ;  /* 0x00000c03ff007988 */ /* 0x0009e2000800080c */
[----:B-1----:R-:W-:-:S05]  /*0920*/  LOP3.LUT R2, R2, 0xf, R9, 0xb8, !PT ;  /* 0x0000000f02027812 */ /* 0x002fca00078eb809 */
[----:B------:R4:W-:Y:S02]  /*0930*/  STS [UR12+0x1c], R2 ;  /* 0x00001c02ff007988 */ /* 0x0009e4000800080c */
.L_x_22:
[----:B------:R-:W-:Y:S05]  /*0940*/  BSYNC B2 ;  /* 0x0000000000027941 */ /* 0x000fea0003800000 */
.L_x_21:
[----:B------:R-:W-:Y:S04]  /*0950*/  BSSY B3, `(.L_x_23) ;  /* 0x000001d000037945 */ /* 0x000fe80003800000 */
[----:B------:R-:W-:Y:S04]  /*0960*/  BSSY B2, `(.L_x_24) ;  /* 0x0000018000027945 */ /* 0x000fe80003800000 */
[----:B------:R-:W-:Y:S05]  /*0970*/  @P2 BRA `(.L_x_25) ;  /* 0x00000000001c2947 */ /* 0x000fea0003800000 */
[----:B---345:R-:W1:Y:S02]  /*0980*/  LDS R2, [UR12+0x34] ;  /* 0x0000340cff027984 */ /* 0x038e640008000800 */
[----:B-1----:R-:W-:-:S05]  /*0990*/  LOP3.LUT R2, R2, 0x7, RZ, 0xb8, !PT ;  /* 0x0000000702027812 */ /* 0x002fca00078eb8ff */
[----:B------:R1:W-:Y:S01]  /*09a0*/  STS [UR12+0x34], R2 ;  /* 0x00003402ff007988 */ /* 0x0003e2000800080c */
[----:B------:R-:W-:Y:S05]  /*09b0*/  @P2 BRA `(.L_x_26) ;  /* 0x00000000001c2947 */ /* 0x000fea0003800000 */
[----:B-1----:R-:W1:Y:S02]  /*09c0*/  LDS R2, [UR12+0x34] ;  /* 0x0000340cff027984 */ /* 0x002e640008000800 */
[----:B-1----:R-:W-:-:S05]  /*09d0*/  LOP3.LUT R2, R2, 0x38, RZ, 0xb8, !PT ;  /* 0x0000003802027812 */ /* 0x002fca00078eb8ff */
[----:B------:R1:W-:Y:S02]  /*09e0*/  STS [UR12+0x34], R2 ;  /* 0x00003402ff007988 */ /* 0x0003e4000800080c */
.L_x_25:
[----:B------:R-:W-:Y:S05]  /*09f0*/  @P2 BRA `(.L_x_27) ;  /* 0x00000000001c2947 */ /* 0x000fea0003800000 */
[----:B-1-345:R-:W1:Y:S02]  /*0a00*/  LDS R2, [UR12+0x8] ;  /* 0x0000080cff027984 */ /* 0x03ae640008000800 */
[----:B-1----:R-:W-:-:S05]  /*0a10*/  LOP3.LUT R2, R2, 0x780, RZ, 0xb8, !PT ;  /* 0x0000078002027812 */ /* 0x002fca00078eb8ff */
[----:B------:R3:W-:Y:S02]  /*0a20*/  STS [UR12+0x8], R2 ;  /* 0x00000802ff007988 */ /* 0x0007e4000800080c */
.L_x_26:
[----:B------:R-:W-:Y:S05]  /*0a30*/  @P2 BRA `(.L_x_28) ;  /* 0x0000000000282947 */ /* 0x000fea0003800000 */
[----:B-1-3--:R-:W1:Y:S02]  /*0a40*/  LDS R2, [UR12+0x8] ;  /* 0x0000080cff027984 */ /* 0x00ae640008000800 */
[----:B-1----:R-:W-:-:S05]  /*0a50*/  LOP3.LUT R2, R2, 0x1800, RZ, 0xb8, !PT ;  /* 0x0000180002027812 */ /* 0x002fca00078eb8ff */
[----:B------:R1:W-:Y:S02]  /*0a60*/  STS [UR12+0x8], R2 ;  /* 0x00000802ff007988 */ /* 0x0003e4000800080c */
.L_x_27:
[----:B------:R-:W-:Y:S05]  /*0a70*/  @P2 BREAK B2 ;  /* 0x0000000000022942 */ /* 0x000fea0003800000 */
[----:B------:R-:W-:Y:S05]  /*0a80*/  @P2 BRA `(.L_x_29) ;  /* 0x0000000000242947 */ /* 0x000fea0003800000 */
[----:B-1-345:R-:W1:Y:S01]  /*0a90*/  LDS R2, [UR12+0x8] ;  /* 0x0000080cff027984 */ /* 0x03ae620008000800 */
[----:B------:R-:W-:-:S05]  /*0aa0*/  IMAD.MOV.U32 R3, RZ, RZ, 0x6000 ;  /* 0x00006000ff037424 */ /* 0x000fca00078e00ff */
[----:B-1----:R-:W-:-:S04]  /*0ab0*/  LOP3.LUT R2, R2, 0x4000, R3, 0xd8, !PT ;  /* 0x0000400002027812 */ /* 0x002fc800078ed803 */
[----:B------:R-:W-:-:S05]  /*0ac0*/  LOP3.LUT R2, R2, 0x400000, RZ, 0xb8, !PT ;  /* 0x0040000002027812 */ /* 0x000fca00078eb8ff */
[----:B------:R4:W-:Y:S02]  /*0ad0*/  STS [UR12+0x8], R2 ;  /* 0x00000802ff007988 */ /* 0x0009e4000800080c */
.L_x_28:
[----:B------:R-:W-:Y:S05]  /*0ae0*/  BSYNC B2 ;  /* 0x0000000000027941 */ /* 0x000fea0003800000 */
.L_x_24:
[----:B-1-34-:R-:W1:Y:S02]  /*0af0*/  @!P2 LDS R2, [UR12+0x8] ;  /* 0x0000080cff02a984 */ /* 0x01ae640008000800 */
[----:B-1----:R-:W-:-:S05]  /*0b00*/  @!P2 LOP3.LUT R2, R2, 0x8000, RZ, 0xb8, !PT ;  /* 0x000080000202a812 */ /* 0x002fca00078eb8ff */
[----:B------:R1:W-:Y:S02]  /*0b10*/  @!P2 STS [UR12+0x8], R2 ;  /* 0x00000802ff00a988 */ /* 0x0003e4000800080c */
.L_x_29:
[----:B------:R-:W-:Y:S05]  /*0b20*/  BSYNC B3 ;  /* 0x0000000000037941 */ /* 0x000fea0003800000 */
.L_x_23:
[----:B------:R-:W-:Y:S05]  /*0b30*/  WARPSYNC.ALL ;  /* 0x0000000000007948 */ /* 0x000fea0003800000 */
[----:B------:R-:W-:-:S04]  /*0b40*/  UIADD3 UR27, UR5, 0x80, URZ ;  /* 0x00000080051b7890 */ /* 0x000fc8000fffe03f */
[----:B------:R-:W-:-:S04]  /*0b50*/  UIADD3 UR26, UP0, UR27, UR28, URZ ;  /* 0x0000001c1b1a7290 */ /* 0x000fc8000ff1e03f */
[----:B------:R-:W-:Y:S01]  /*0b60*/  ULEA.HI.X.SX32 UR27, UR27, UR29, 0x1, UP0 ;  /* 0x0000001d1b1b7291 */ /* 0x000fe200080f0e3f */
[----:B------:R-:W-:Y:S11]  /*0b70*/  @P0 BRA `(.L_x_30) ;  /* 0x0000000000280947 */ /* 0x000ff60003800000 */
[----:B-1-345:R-:W1:Y:S01]  /*0b80*/  S2R R2, SR_LANEID ;  /* 0x0000000000027919 */ /* 0x03ae620000000000 */
[----:B------:R-:W-:Y:S05]  /*0b90*/  WARPSYNC.ALL ;  /* 0x0000000000007948 */ /* 0x000fea0003800000 */
[----:B-1----:R-:W-:-:S05]  /*0ba0*/  IMAD.SHL.U32 R8, R2, 0x4, RZ ;  /* 0x0000000402087824 */ /* 0x002fca00078e00ff */
[----:B------:R-:W1:Y:S01]  /*0bb0*/  LDS R9, [R8+UR12] ;  /* 0x0000000c08097984 */ /* 0x000e620008000800 */
[----:B------:R-:W-:-:S05]  /*0bc0*/  IADD3 R2, P1, R8, UR26, RZ ;  /* 0x0000001a08027c10 */ /* 0x000fca000ff3e0ff */
[----:B------:R-:W-:-:S05]  /*0bd0*/  IMAD.X R3, RZ, RZ, UR27, P1 ;  /* 0x0000001bff037e24 */ /* 0x000fca00088e06ff */
[----:B-1----:R1:W3:Y:S01]  /*0be0*/  ATOMG.E.EXCH.STRONG.GPU PT, RZ, [R2], R9 ;  /* 0x0000000902ff73a8 */ /* 0x0022e200041ee100 */
[----:B------:R-:W-:-:S04]  /*0bf0*/  DEPBAR {5,4,3,2,1,0} ;  /* 0x0000003f0000791a */ /* 0x000fc80000000000 */
[----:B------:R1:W-:Y:S01]  /*0c00*/  UTMACCTL.IV [UR26] ;  /* 0x000000001a0079b9 */ /* 0x0003e20008000000 */
[----:B------:R-:W-:Y:S01]  /*0c10*/  NOP ;  /* 0x0000000000007918 */ /* 0x000fe20000000000 */
.L_x_30:
[----:B------:R-:W-:Y:S05]  /*0c20*/  @P0 BRA `(.L_x_31) ;  /* 0x00000000000c0947 */ /* 0x000fea0003800000 */
[----:B------:R0:W-:Y:S01]  /*0c30*/  UTMACMDFLUSH ;  /* 0x00000000000079b7 */ /* 0x0001e20000000000 */
[----:B------:R-:W-:Y:S05]  /*0c40*/  @P0 BRA `(.L_x_31) ;  /* 0x0000000000040947 */ /* 0x000fea0003800000 */
[----:B------:R-:W-:-:S04]  /*0c50*/  DEPBAR.LE SB0, 0x0 ;  /* 0x000080000000791a */ /* 0x000fc80000000000 */
.L_x_31:
[----:B------:R-:W-:Y:S05]  /*0c60*/  WARPSYNC.ALL ;  /* 0x0000000000007948 */ /* 0x000fea0003800000 */
[----:B---3--:R-:W-:Y:S06]  /*0c70*/  BAR.SYNC.DEFER_BLOCKING 0x0 ;  /* 0x0000000000007b1d */ /* 0x008fec0000010000 */
[----:B------:R-:W-:Y:S02]  /*0c80*/  BSSY B3, `(.L_x_32) ;  /* 0x000000b000037945 */ /* 0x000fe40003800000 */
[----:B------:R-:W-:Y:S06]  /*0c90*/  BAR.SYNC.DEFER_BLOCKING 0x0 ;  /* 0x0000000000007b1d */ /* 0x000fec0000010000 */
[----:B------:R3:W-:Y:S01]  /*0ca0*/  @!P0 STS [R4], RZ ;  /* 0x000000ff04008388 */ /* 0x0007e20000000800 */
[----:B------:R-:W-:Y:S01]  /*0cb0*/  NOP ;  /* 0x0000000000007918 */ /* 0x000fe20000000000 */
[----:B------:R-:W-:Y:S05]  /*0cc0*/  @P2 BRA `(.L_x_33) ;  /* 0x0000000000182947 */ /* 0x000fea0003800000 */
[----:B-1--45:R-:W1:Y:S01]  /*0cd0*/  LDS R2, [UR12+0x8] ;  /* 0x0000080cff027984 */ /* 0x032e620008000800 */
[----:B------:R-:W4:Y:S01]  /*0ce0*/  LDC.64 R8, c[0x0][0x220] ;  /* 0x00008800ff087b82 */ /* 0x000f220000000a00 */
[----:B------:R-:W-:Y:S02]  /*0cf0*/  IMAD.MOV.U32 R3, RZ, RZ, 0x70 ;  /* 0x00000070ff037424 */ /* 0x000fe400078e00ff */
[----:B----4-:R4:W-:Y:S03]  /*0d00*/  STS.64 [UR12], R8 ;  /* 0x00000008ff007988 */ /* 0x0109e60008000a0c */
[----:B-1----:R-:W-:-:S05]  /*0d10*/  LOP3.LUT R2, R2, 0x10, R3, 0xd8, !PT ;  /* 0x0000001002027812 */ /* 0x002fca00078ed803 */
[----:B------:R4:W-:Y:S02]  /*0d20*/  STS [UR12+0x8], R2 ;  /* 0x00000802ff007988 */ /* 0x0009e4000800080c */
.L_x_33:
[----:B-1----:R-:W-:Y:S05]  /*0d30*/  BSYNC B3 ;  /* 0x0000000000037941 */ /* 0x002fea0003800000 */
.L_x_32:
[----:B------:R-:W-:Y:S04]  /*0d40*/  BSSY B3, `(.L_x_34) ;  /* 0x0000033000037945 */ /* 0x000fe80003800000 */
[----:B------:R-:W-:Y:S04]  /*0d50*/  BSSY B4, `(.L_x_35) ;  /* 0x000002e000047945 */ /* 0x000fe80003800000 */
[----:B------:R-:W-:Y:S05]  /*0d60*/  @P2 BRA `(.L_x_36) ;  /* 0x0000000000242947 */ /* 0x000fea0003800000 */
[----:B----45:R-:W1:Y:S01]  /*0d70*/  LDS R2, [UR12+0x34] ;  /* 0x0000340cff027984 */ /* 0x030e620008000800 */
[----:B------:R-:W-:-:S05]  /*0d80*/  IMAD.MOV.U32 R3, RZ, RZ, 0x7f000000 ;  /* 0x7f000000ff037424 */ /* 0x000fca00078e00ff */
[----:B-1----:R-:W-:-:S05]  /*0d90*/  LOP3.LUT R2, R2, 0xff000000, R3, 0xb8, !PT ;  /* 0xff00000002027812 */ /* 0x002fca00078eb803 */
[----:B------:R1:W-:Y:S01]  /*0da0*/  STS [UR12+0x34], R2 ;  /* 0x00003402ff007988 */ /* 0x0003e2000800080c */
[----:B------:R-:W-:Y:S05]  /*0db0*/  @P2 BRA `(.L_x_37) ;  /* 0x0000000000182947 */ /* 0x000fea0003800000 */
[----:B-1----:R-:W1:Y:S01]  /*0dc0*/  LDS R2, [UR12+0x38] ;  /* 0x0000380cff027984 */ /* 0x002e620008000800 */
[----:B------:R-:W-:-:S05]  /*0dd0*/  IMAD.MOV.U32 R3, RZ, RZ, 0x3f ;  /* 0x0000003fff037424 */ /* 0x000fca00078e00ff */
[----:B-1----:R-:W-:-:S05]  /*0de0*/  LOP3.LUT R2, R2, 0xff, R3, 0xb8, !PT ;  /* 0x000000ff02027812 */ /* 0x002fca00078eb803 */
[----:B------:R1:W-:Y:S02]  /*0df0*/  STS [UR12+0x38], R2 ;  /* 0x00003802ff007988 */ /* 0x0003e4000800080c */
.L_x_36:
[----:B------:R-:W-:Y:S05]  /*0e00*/  @P2 BRA `(.L_x_38) ;  /* 0x00000000000c2947 */ /* 0x000fea0003800000 */
[----:B------:R1:W-:Y:S02]  /*0e10*/  STS [UR12+0x20], R5 ;  /* 0x00002005ff007988 */ /* 0x0003e4000800080c */
.L_x_37:
[----:B------:R-:W-:Y:S05]  /*0e20*/  @P2 BRA `(.L_x_39) ;  /* 0x0000000000242947 */ /* 0x000fea0003800000 */
[----:B------:R1:W-:Y:S02]  /*0e30*/  STS [UR12+0x24], R6 ;  /* 0x00002406ff007988 */ /* 0x0003e4000800080c */
.L_x_38:
[----:B------:R-:W-:Y:S05]  /*0e40*/  @P2 BRA `(.L_x_40) ;  /* 0x00000000002c2947 */ /* 0x000fea0003800000 */
[----:B-1--45:R-:W1:Y:S01]  /*0e50*/  LDS R2, [UR12+0x1c] ;  /* 0x00001c0cff027984 */ /* 0x032e620008000800 */
[----:B------:R-:W4:Y:S02]  /*0e60*/  LDC.64 R8, c[0x0][0x248] ;  /* 0x00009200ff087b82 */ /* 0x000f240000000a00 */
[--C-:B----4-:R-:W-:Y:S02]  /*0e70*/  SHF.R.U32.HI R5, RZ, 0x4, R9.reuse ;  /* 0x00000004ff057819 */ /* 0x110fe40000011609 */
[----:B------:R-:W-:-:S05]  /*0e80*/  SHF.R.U64 R3, R8, 0x4, R9 ;  /* 0x0000000408037819 */ /* 0x000fca0000001209 */
[----:B------:R4:W-:Y:S01]  /*0e90*/  STS [UR12+0xc], R3 ;  /* 0x00000c03ff007988 */ /* 0x0009e2000800080c */
[----:B-1----:R-:W-:-:S05]  /*0ea0*/  LOP3.LUT R2, R2, 0xf, R5, 0xb8, !PT ;  /* 0x0000000f02027812 */ /* 0x002fca00078eb805 */
[----:B------:R4:W-:Y:S02]  /*0eb0*/  STS [UR12+0x1c], R2 ;  /* 0x00001c02ff007988 */ /* 0x0009e4000800080c */
.L_x_39:
[----:B------:R-:W-:Y:S05]  /*0ec0*/  @P2 BRA `(.L_x_41) ;  /* 0x00000000001c2947 */ /* 0x000fea0003800000 */
[----:B-1--45:R-:W1:Y:S02]  /*0ed0*/  LDS R2, [UR12+0x34] ;  /* 0x0000340cff027984 */ /* 0x032e640008000800 */
[----:B-1----:R-:W-:-:S05]  /*0ee0*/  LOP3.LUT R2, R2, 0x7, RZ, 0xb8, !PT ;  /* 0x0000000702027812 */ /* 0x002fca00078eb8ff */
[----:B------:R1:W-:Y:S02]  /*0ef0*/  STS [UR12+0x34], R2 ;  /* 0x00003402ff007988 */ /* 0x0003e4000800080c */
.L_x_40:
[----:B------:R-:W-:Y:S05]  /*0f00*/  @P2 BRA `(.L_x_42) ;  /* 0x00000000001c2947 */ /* 0x000fea0003800000 */
[----:B-1--45:R-:W1:Y:S02]  /*0f10*/  LDS R2, [UR12+0x34] ;  /* 0x0000340cff027984 */ /* 0x032e640008000800 */
[----:B-1----:R-:W-:-:S05]  /*0f20*/  LOP3.LUT R2, R2, 0x38, RZ, 0xb8, !PT ;  /* 0x0000003802027812 */ /* 0x002fca00078eb8ff */
[----:B------:R1:W-:Y:S02]  /*0f30*/  STS [UR12+0x34], R2 ;  /* 0x00003402ff007988 */ /* 0x0003e4000800080c */
.L_x_41:
[----:B------:R-:W-:Y:S05]  /*0f40*/  @P2 BRA `(.L_x_43) ;  /* 0x00000000001c2947 */ /* 0x000fea0003800000 */
[----:B-1--45:R-:W1:Y:S02]  /*0f50*/  LDS R2, [UR12+0x8] ;  /* 0x0000080cff027984 */ /* 0x032e640008000800 */
[----:B-1----:R-:W-:-:S05]  /*0f60*/  LOP3.LUT R2, R2, 0x780, RZ, 0xb8, !PT ;  /* 0x0000078002027812 */ /* 0x002fca00078eb8ff */
[----:B------:R1:W-:Y:S02]  /*0f70*/  STS [UR12+0x8], R2 ;  /* 0x00000802ff007988 */ /* 0x0003e4000800080c */
.L_x_42:
[----:B------:R-:W-:Y:S05]  /*0f80*/  @P2 BRA `(.L_x_44) ;  /* 0x0000000000282947 */ /* 0x000fea0003800000 */
[----:B-1--45:R-:W1:Y:S02]  /*0f90*/  LDS R2, [UR12+0x8] ;  /* 0x0000080cff027984 */ /* 0x032e640008000800 */
[----:B-1----:R-:W-:-:S05]  /*0fa0*/  LOP3.LUT R2, R2, 0x1800, RZ, 0xb8, !PT ;  /* 0x0000180002027812 */ /* 0x002fca00078eb8ff */
[----:B------:R1:W-:Y:S02]  /*0fb0*/  STS [UR12+0x8], R2 ;  /* 0x00000802ff007988 */ /* 0x0003e4000800080c */
.L_x_43:
[----:B------:R-:W-:Y:S05]  /*0fc0*/  @P2 BREAK B4 ;  /* 0x0000000000042942 */ /* 0x000fea0003800000 */
[----:B------:R-:W-:Y:S05]  /*0fd0*/  @P2 BRA `(.L_x_45) ;  /* 0x0000000000242947 */ /* 0x000fea0003800000 */
[----:B-1--45:R-:W1:Y:S01]  /*0fe0*/  LDS R2, [UR12+0x8] ;  /* 0x0000080cff027984 */ /* 0x032e620008000800 */
[----:B------:R-:W-:-:S05]  /*0ff0*/  IMAD.MOV.U32 R3, RZ, RZ, 0x6000 ;  /* 0x00006000ff037424 */ /* 0x000fca00078e00ff */
[----:B-1----:R-:W-:-:S04]  /*1000*/  LOP3.LUT R2, R2, 0x6000, R3, 0xd8, !PT ;  /* 0x0000600002027812 */ /* 0x002fc800078ed803 */
[----:B------:R-:W-:-:S05]  /*1010*/  LOP3.LUT R2, R2, 0x400000, RZ, 0xb8, !PT ;  /* 0x0040000002027812 */ /* 0x000fca00078eb8ff */
[----:B------:R1:W-:Y:S02]  /*1020*/  STS [UR12+0x8], R2 ;  /* 0x00000802ff007988 */ /* 0x0003e4000800080c */
.L_x_44:
[----:B------:R-:W-:Y:S05]  /*1030*/  BSYNC B4 ;  /* 0x0000000000047941 */ /* 0x000fea0003800000 */
.L_x_35:
[----:B-1--45:R-:W1:Y:S02]  /*1040*/  @!P2 LDS R2, [UR12+0x8] ;  /* 0x0000080cff02a984 */ /* 0x032e640008000800 */
[----:B-1----:R-:W-:-:S05]  /*1050*/  @!P2 LOP3.LUT R2, R2, 0x8000, RZ, 0xb8, !PT ;  /* 0x000080000202a812 */ /* 0x002fca00078eb8ff */
[----:B------:R1:W-:Y:S02]  /*1060*/  @!P2 STS [UR12+0x8], R2 ;  /* 0x00000802ff00a988 */ /* 0x0003e4000800080c */
.L_x_45:
[----:B------:R-:W-:Y:S05]  /*1070*/  BSYNC B3 ;  /* 0x0000000000037941 */ /* 0x000fea0003800000 */
.L_x_34:
[----:B------:R-:W-:Y:S05]  /*1080*/  WARPSYNC.ALL ;  /* 0x0000000000007948 */ /* 0x000fea0003800000 */
[----:B------:R-:W-:Y:S01]  /*1090*/  UIADD3 UR5, UR5, 0x100, URZ ;  /* 0x0000010005057890 */ /* 0x000fe2000fffe03f */
[----:B------:R-:W-:Y:S02]  /*10a0*/  ISETP.GE.AND P1, PT, R12, 0x1, PT ;  /* 0x000000010c00780c */ /* 0x000fe40003f26270 */
[----:B------:R-:W-:Y:S02]  /*10b0*/  CS2R R24, SRZ ;  /* 0x0000000000187805 */ /* 0x000fe4000001ff00 */
[----:B------:R-:W-:Y:S01]  /*10c0*/  CS2R R26, SRZ ;  /* 0x00000000001a7805 */ /* 0x000fe2000001ff00 */
[----:B------:R-:W-:Y:S01]  /*10d0*/  UIADD3 UR28, UP0, UR5, UR28, URZ ;  /* 0x0000001c051c7290 */ /* 0x000fe2000ff1e03f */
[----:B------:R-:W-:-:S02]  /*10e0*/  CS2R R28, SRZ ;  /* 0x00000000001c7805 */ /* 0x000fc4000001ff00 */
[----:B------:R-:W-:Y:S02]  /*10f0*/  CS2R R30, SRZ ;  /* 0x00000000001e7805 */ /* 0x000fe4000001ff00 */
[----:B------:R-:W-:Y:S01]  /*1100*/  CS2R R32, SRZ ;  /* 0x0000000000207805 */ /* 0x000fe2000001ff00 */
[----:B------:R-:W-:Y:S01]  /*1110*/  ULEA.HI.X.SX32 UR29, UR5, UR29, 0x1, UP0 ;  /* 0x0000001d051d7291 */ /* 0x000fe200080f0e3f */
[----:B------:R-:W-:Y:S02]  /*1120*/  CS2R R34, SRZ ;  /* 0x0000000000227805 */ /* 0x000fe4000001ff00 */
[----:B------:R-:W-:Y:S02]  /*1130*/  CS2R R36, SRZ ;  /* 0x0000000000247805 */ /* 0x000fe4000001ff00 */
[----:B------:R-:W-:Y:S02]  /*1140*/  CS2R R38, SRZ ;  /* 0x0000000000267805 */ /* 0x000fe4000001ff00 */
[----:B------:R-:W-:-:S02]  /*1150*/  CS2R R40, SRZ ;  /* 0x0000000000287805 */ /* 0x000fc4000001ff00 */
[----:B------:R-:W-:Y:S02]  /*1160*/  CS2R R42, SRZ ;  /* 0x00000000002a7805 */ /* 0x000fe4000001ff00 */
[----:B------:R-:W-:Y:S02]  /*1170*/  CS2R R44, SRZ ;  /* 0x00000000002c7805 */ /* 0x000fe4000001ff00 */
        /* <DEDUP_REMOVED lines=9> */
[----:B------:R-:W-:Y:S01]  /*1210*/  CS2R R64, SRZ ;  /* 0x0000000000407805 */ /* 0x000fe2000001ff00 */
[----:B------:R-:W-:Y:S01]  /*1220*/  IMAD.MOV.U32 R66, RZ, RZ, RZ ;  /* 0x000000ffff427224 */ /* 0x000fe200078e00ff */
[----:B------:R-:W-:Y:S06]  /*1230*/  @P0 BRA `(.L_x_46) ;  /* 0x0000000000280947 */ /* 0x000fec0003800000 */
[----:B-1--45:R-:W2:Y:S01]  /*1240*/  S2R R2, SR_LANEID ;  /* 0x0000000000027919 */ /* 0x032ea20000000000 */
[----:B------:R-:W-:Y:S05]  /*1250*/  WARPSYNC.ALL ;  /* 0x0000000000007948 */ /* 0x000fea0003800000 */
[----:B--23--:R-:W-:-:S05]  /*1260*/  IMAD.SHL.U32 R4, R2, 0x4, RZ ;  /* 0x0000000402047824 */ /* 0x00cfca00078e00ff */
[----:B------:R-:W1:Y:S01]  /*1270*/  LDS R5, [R4+UR12] ;  /* 0x0000000c04057984 */ /* 0x000e620008000800 */
[----:B------:R-:W-:-:S05]  /*1280*/  IADD3 R2, P3, R4, UR28, RZ ;  /* 0x0000001c04027c10 */ /* 0x000fca000ff7e0ff */
[----:B------:R-:W-:-:S05]  /*1290*/  IMAD.X R3, RZ, RZ, UR29, P3 ;  /* 0x0000001dff037e24 */ /* 0x000fca00098e06ff */
[----:B-1----:R1:W2:Y:S01]  /*12a0*/  ATOMG.E.EXCH.STRONG.GPU PT, RZ, [R2], R5 ;  /* 0x0000000502ff73a8 */ /* 0x0022a200041ee100 */
[----:B------:R-:W-:-:S04]  /*12b0*/  DEPBAR {5,4,3,2,1,0} ;  /* 0x0000003f0000791a */ /* 0x000fc80000000000 */
[----:B------:R1:W-:Y:S01]  /*12c0*/  UTMACCTL.IV [UR28] ;  /* 0x000000001c0079b9 */ /* 0x0003e20008000000 */
[----:B------:R-:W-:Y:S01]  /*12d0*/  NOP ;  /* 0x0000000000007918 */ /* 0x000fe20000000000 */
.L_x_46:
[----:B------:R-:W-:Y:S05]  /*12e0*/  @P0 BRA `(.L_x_47) ;  /* 0x00000000000c0947 */ /* 0x000fea0003800000 */
[----:B------:R0:W-:Y:S01]  /*12f0*/  UTMACMDFLUSH ;  /* 0x00000000000079b7 */ /* 0x0001e20000000000 */
[----:B------:R-:W-:Y:S05]  /*1300*/  @P0 BRA `(.L_x_47) ;  /* 0x0000000000040947 */ /* 0x000fea0003800000 */
[----:B------:R-:W-:-:S04]  /*1310*/  DEPBAR.LE SB0, 0x0 ;  /* 0x000080000000791a */ /* 0x000fc80000000000 */
.L_x_47:
[----:B------:R-:W-:Y:S05]  /*1320*/  WARPSYNC.ALL ;  /* 0x0000000000007948 */ /* 0x000fea0003800000 */
[----:B--2---:R-:W-:Y:S01]  /*1330*/  BAR.SYNC.DEFER_BLOCKING 0x0 ;  /* 0x0000000000007b1d */ /* 0x004fe20000010000 */
[----:B------:R-:W-:Y:S01]  /*1340*/  USHF.L.U32 UR19, UR31, 0x6, URZ ;  /* 0x000000061f137899 */ /* 0x000fe2000800063f */
[----:B------:R-:W-:Y:S01]  /*1350*/  IMAD.MOV.U32 R67, RZ, RZ, RZ ;  /* 0x000000ffff437224 */ /* 0x000fe200078e00ff */
[----:B------:R-:W-:Y:S02]  /*1360*/  CS2R R68, SRZ ;  /* 0x0000000000447805 */ /* 0x000fe4000001ff00 */
[----:B------:R-:W-:-:S02]  /*1370*/  CS2R R70, SRZ ;  /* 0x0000000000467805 */ /* 0x000fc4000001ff00 */
[----:B------:R-:W-:Y:S01]  /*1380*/  CS2R R72, SRZ ;  /* 0x0000000000487805 */ /* 0x000fe2000001ff00 */
[----:B------:R-:W-:Y:S01]  /*1390*/  VOTEU.ALL UP0, P2 ;  /* 0x00000000003f7886 */ /* 0x000fe20001000000 */
[----:B------:R-:W-:Y:S01]  /*13a0*/  UMOV UR6, 0x1 ;  /* 0x0000000100067882 */ /* 0x000fe20000000000 */
[----:B------:R-:W-:Y:S01]  /*13b0*/  VOTEU.ALL UP1, P2 ;  /* 0x00000000003f7886 */ /* 0x000fe20001020000 */
[----:B------:R-:W-:Y:S01]  /*13c0*/  VOTEU.ALL UP2, P2 ;  /* 0x00000000003f7886 */ /* 0x000fe20001040000 */
[----:B------:R-:W-:Y:S01]  /*13d0*/  VOTEU.ALL UP3, P2 ;  /* 0x00000000003f7886 */ /* 0x000fe20001060000 */
[----:B------:R-:W-:-:S04]  /*13e0*/  @!UP0 UIADD3 UR8, -UR6, 0x100000, URZ ;  /* 0x0010000006088890 */ /* 0x000fc8000fffe13f */
[----:B------:R-:W-:Y:S02]  /*13f0*/  @!UP0 USHF.L.U32 UR9, UR8, 0xb, URZ ;  /* 0x0000000b08098899 */ /* 0x000fe4000800063f */
[----:B------:R-:W-:Y:S01]  /*1400*/  @!UP0 USHF.L.U32 UR8, UR8, 0x1, URZ ;  /* 0x0000000108088899 */ /* 0x000fe2000800063f */
[----:B------:R-:W-:Y:S01]  /*1410*/  CS2R R74, SRZ ;  /* 0x00000000004a7805 */ /* 0x000fe2000001ff00 */
        /* <DEDUP_REMOVED lines=12> */
[----:B------:R-:W-:Y:S01]  /*14e0*/  VOTEU.ALL UP0, P2 ;  /* 0x00000000003f7886 */ /* 0x000fe20001000000 */
[----:B------:R-:W-:Y:S02]  /*14f0*/  CS2R R82, SRZ ;  /* 0x0000000000527805 */ /* 0x000fe4000001ff00 */
[----:B------:R-:W-:Y:S02]  /*1500*/  CS2R R84, SRZ ;  /* 0x0000000000547805 */ /* 0x000fe4000001ff00 */
[----:B------:R-:W-:Y:S01]  /*1510*/  CS2R R86, SRZ ;  /* 0x0000000000567805 */ /* 0x000fe2000001ff00 */
[----:B------:R-:W2:Y:S02]  /*1520*/  FENCE.VIEW.ASYNC.S ;  /* 0x00000000000073c6 */ /* 0x000ea40000000000 */
[----:B--2---:R-:W2:Y:S02]  /*1530*/  @!UP0 SYNCS.EXCH.64 URZ, [UR12+0xc000], UR8 ;  /* 0x00c000080c3f85b2 */ /* 0x004ea40008000100 */
[----:B--2---:R-:W-:Y:S06]  /*1540*/  BAR.SYNC.DEFER_BLOCKING 0x0 ;  /* 0x0000000000007b1d */ /* 0x004fec0000010000 */
[----:B------:R2:W4:Y:S02]  /*1550*/  @!UP1 SYNCS.EXCH.64 URZ, [UR12+0xc008], UR10 ;  /* 0x00c0080a0c3f95b2 */ /* 0x0005240008000100 */
[----:B----4-:R-:W-:Y:S01]  /*1560*/  BAR.SYNC.DEFER_BLOCKING 0x0 ;  /* 0x0000000000007b1d */ /* 0x010fe20000010000 */
[----:B--2---:R-:W-:-:S05]  /*1570*/  USHF.L.U32 UR11, UR30, 0x7, URZ ;  /* 0x000000071e0b7899 */ /* 0x004fca000800063f */
[----:B------:R2:W4:Y:S02]  /*1580*/  @!UP2 SYNCS.EXCH.64 URZ, [UR12+0xc010], UR14 ;  /* 0x00c0100e0c3fa5b2 */ /* 0x0005240008000100 */
[----:B----4-:R-:W-:Y:S06]  /*1590*/  BAR.SYNC.DEFER_BLOCKING 0x0 ;  /* 0x0000000000007b1d */ /* 0x010fec0000010000 */
[----:B------:R2:W4:Y:S01]  /*15a0*/  @!UP3 SYNCS.EXCH.64 URZ, [UR12+0xc018], UR6 ;  /* 0x00c018060c3fb5b2 */ /* 0x0005220008000100 */
[----:B------:R-:W-:Y:S05]  /*15b0*/  @!P1 BRA `(.L_x_48) ;  /* 0x0000000400789947 */ /* 0x000fea0003800000 */
        /* <DEDUP_REMOVED lines=31> */
[----:B------:R-:W-:Y:S01]  /*17b0*/  CS2R R86, SRZ ;  /* 0x0000000000567805 */ /* 0x000fe2000001ff00 */
[----:B------:R-:W-:Y:S01]  /*17c0*/  UMOV UR5, URZ ;  /* 0x0000003f00057c82 */ /* 0x000fe20008000000 */
[----:B------:R-:W-:-:S05]  /*17d0*/  UMOV UR18, URZ ;  /* 0x0000003f00127c82 */ /* 0x000fca0008000000 */
.L_x_50:
[----:B----4-:R-:W-:Y:S01]  /*17e0*/  BAR.SYNC.DEFER_BLOCKING 0x0 ;  /* 0x0000000000007b1d */ /* 0x010fe20000010000 */
[----:B------:R-:W-:Y:S01]  /*17f0*/  ULEA UR13, UR5, UR12, 0x3 ;  /* 0x0000000c050d7291 */ /* 0x000fe2000f8e183f */
[----:B-1---5:R-:W-:Y:S01]  /*1800*/  @!P2 IMAD.MOV.U32 R2, RZ, RZ, 0x3000 ;  /* 0x00003000ff02a424 */ /* 0x022fe200078e00ff */
[----:B------:R-:W-:Y:S01]  /*1810*/  ELECT P0, URZ, PT ;  /* 0x00000000003f782f */ /* 0x000fe20003800000 */
[----:B------:R-:W-:-:S03]  /*1820*/  ULEA UR16, UR5, UR12, 0xc ;  /* 0x0000000c05107291 */ /* 0x000fc6000f8e603f */
[----:B------:R-:W-:Y:S02]  /*1830*/  ISETP.LT.U32.AND P0, PT, R7, 0x20, P0 ;  /* 0x000000200700780c */ /* 0x000fe40000701070 */
[----:B------:R-:W-:Y:S01]  /*1840*/  ELECT P1, URZ, PT ;  /* 0x00000000003f782f */ /* 0x000fe20003820000 */
[----:B------:R-:W-:-:S03]  /*1850*/  UIADD3 UR16, UR16, 0x8000, URZ ;  /* 0x0000800010107890 */ /* 0x000fc6000fffe03f */
[----:B------:R-:W-:Y:S01]  /*1860*/  ISETP.LT.U32.AND P1, PT, R7, 0x20, P1 ;  /* 0x000000200700780c */ /* 0x000fe20000f21070 */
[----:B------:R-:W-:Y:S01]  /*1870*/  ULEA UR8, UR5, UR12, 0xd ;  /* 0x0000000c05087291 */ /* 0x000fe2000f8e683f */
[----:B------:R-:W-:-:S05]  /*1880*/  UMOV UR10, UR18 ;  /* 0x00000012000a7c82 */ /* 0x000fca0008000000 */
[----:B------:R-:W-:Y:S01]  /*1890*/  VOTEU.ANY UP0, P0 ;  /* 0x00000000003f7886 */ /* 0x000fe20000000100 */
[----:B------:R-:W-:Y:S01]  /*18a0*/  VOTEU.ANY UP2, P0 ;  /* 0x00000000003f7886 */ /* 0x000fe20000040100 */
[----:B------:R1:W-:Y:S03]  /*18b0*/  @!P2 SYNCS.ARRIVE.TRANS64 RZ, [UR13+0xc000], R2 ;  /* 0x00c00002ffffa9a7 */ /* 0x0003e6000800000d */
[----:B------:R-:W-:Y:S01]  /*18c0*/  @UP0 UIADD3 UR17, UR13, 0xc000, URZ ;  /* 0x0000c0000d110890 */ /* 0x000fe2000fffe03f */
[----:B--2---:R-:W-:Y:S01]  /*18d0*/  @UP0 UMOV UR6, UR24 ;  /* 0x0000001800060c82 */ /* 0x004fe20008000000 */
[----:B------:R-:W-:Y:S01]  /*18e0*/  @UP0 UMOV UR7, UR25 ;  /* 0x0000001900070c82 */ /* 0x000fe20008000000 */
[----:B------:R-:W-:Y:S01]  /*18f0*/  BAR.SYNC.DEFER_BLOCKING 0x0 ;  /* 0x0000000000007b1d */ /* 0x000fe20000010000 */
[----:B-1----:R-:W-:-:S05]  /*1900*/  IMAD.U32 R2, RZ, RZ, UR4 ;  /* 0x00000004ff027e24 */ /* 0x002fca000f8e00ff */
[----:B------:R-:W-:Y:S01]  /*1910*/  VOTEU.ANY UP1, P1 ;  /* 0x00000000003f7886 */ /* 0x000fe20000820100 */
[----:B------:R-:W-:Y:S01]  /*1920*/  VOTEU.ANY UP3, P1 ;  /* 0x00000000003f7886 */ /* 0x000fe20000860100 */
[----:B------:R-:W-:-:S03]  /*1930*/  SHF.L.U32 R2, R2, 0x1f, RZ ;  /* 0x0000001f02027819 */ /* 0x000fc600000006ff */
[----:B------:R-:W-:Y:S01]  /*1940*/  @UP1 UIADD3 UR9, UR13, 0xc000, URZ ;  /* 0x0000c0000d091890 */ /* 0x000fe2000fffe03f */
[----:B------:R-:W-:Y:S01]  /*1950*/  @UP1 UMOV UR14, UR26 ;  /* 0x0000001a000e1c82 */ /* 0x000fe20008000000 */
[----:B------:R-:W-:Y:S01]  /*1960*/  @UP1 UMOV UR15, UR27 ;  /* 0x0000001b000f1c82 */ /* 0x000fe20008000000 */
[----:B------:R1:W-:Y:S01]  /*1970*/  @UP2 UTMALDG.2D [UR16], [UR6] ;  /* 0x00000010060025b4 */ /* 0x0003e20008008000 */
[----:B------:R2:W-:Y:S06]  /*1980*/  MEMBAR.ALL.CTA ;  /* 0x0000000000007992 */ /* 0x0005ec0000008000 */
[----:B--2---:R-:W2:Y:S02]  /*1990*/  FENCE.VIEW.ASYNC.S ;  /* 0x00000000000073c6 */ /* 0x004ea40000000000 */
[----:B--2---:R-:W-:Y:S06]  /*19a0*/  BAR.SYNC.DEFER_BLOCKING 0x0 ;  /* 0x0000000000007b1d */ /* 0x004fec0000010000 */
[----:B------:R1:W-:Y:S02]  /*19b0*/  @UP3 UTMALDG.2D [UR8], [UR14] ;  /* 0x000000080e0035b4 */ /* 0x0003e40008008000 */
[----:B------:R-:W-:Y:S06]  /*19c0*/  BAR.SYNC.DEFER_BLOCKING 0x0 ;  /* 0x0000000000007b1d */ /* 0x000fec0000010000 */
[----:B------:R-:W2:Y:S02]  /*19d0*/  SYNCS.PHASECHK.TRANS64.TRYWAIT P0, [UR13+0xc000], R2 ;  /* 0x00c00002ff0075a7 */ /* 0x000ea4000800014d */
[----:B-12---:R-:W-:Y:S05]  /*19e0*/  @!P0 BRA `(.L_x_49) ;  /* 0x00000008000c8947 */ /* 0x006fea0003800000 */
.L_x_51:
[----:B------:R-:W-:Y:S01]  /*19f0*/  USHF.R.U32.HI UR8, URZ, 0x4, UR8 ;  /* 0x000000043f087899 */ /* 0x000fe20008011608 */
[----:B------:R-:W-:Y:S02]  /*1a00*/  WARPGROUP.DEPBAR.LE gsb0, 0x0 ;  /* 0x00008000000079c5 */ /* 0x000fe40000010000 */
[----:B------:R-:W-:Y:S01]  /*1a10*/  USHF.R.U32.HI UR6, URZ, 0x4, UR16 ;  /* 0x000000043f067899 */ /* 0x000fe20008011610 */
[----:B------:R-:W-:Y:S01]  /*1a20*/  WARPGROUP.ARRIVE ;  /* 0x00000000000079c5 */ /* 0x000fe20000000000 */
[----:B------:R-:W-:Y:S01]  /*1a30*/  USGXT.U32 UR8, UR8, 0xe ;  /* 0x0000000e0808789a */ /* 0x000fe20008000000 */
[----:B------:R-:W1:Y:S01]  /*1a40*/  LDC R2, c[0x0][0x230] ;  /* 0x00008c00ff027b82 */ /* 0x000e620000000800 */
[----:B------:R-:W-:Y:S01]  /*1a50*/  USGXT.U32 UR6, UR6, 0xe ;  /* 0x0000000e0606789a */ /* 0x000fe20008000000 */
[----:B------:R-:W-:Y:S01]  /*1a60*/  UMOV UR23, 0x80000020 ;  /* 0x8000002000177882 */ /* 0x000fe20000000000 */
[----:B------:R-:W-:Y:S01]  /*1a70*/  UMOV UR21, 0x80000020 ;  /* 0x8000002000157882 */ /* 0x000fe20000000000 */
[----:B------:R-:W-:-:S02]  /*1a80*/  UIADD3 UR18, UR18, 0x40, URZ ;  /* 0x0000004012127890 */ /* 0x000fc4000fffe03f */
[----:B------:R-:W-:Y:S02]  /*1a90*/  UMOV UR22, UR8 ;  /* 0x0000000800167c82 */ /* 0x000fe40008000000 */
[----:B------:R-:W-:Y:S01]  /*1aa0*/  UMOV UR20, UR6 ;  /* 0x0000000600147c82 */ /* 0x000fe20008000000 */
[----:B------:R-:W-:Y:S01]  /*1ab0*/  UMOV UR9, URZ ;  /* 0x0000003f00097c82 */ /* 0x000fe20008000000 */
[----:B------:R-:W-:Y:S01]  /*1ac0*/  QGMMA.64x128x32.F32.E4M3.E4M3 R24, gdesc[UR20], R24 ;  /* 0x01e00000141879f3 */ /* 0x000fe20008700818 */
[----:B------:R-:W-:Y:S01]  /*1ad0*/  UMOV UR20, 0xfffffffe ;  /* 0xfffffffe00147882 */ /* 0x000fe20000000000 */
[----:B------:R-:W-:Y:S01]  /*1ae0*/  UMOV UR21, 0x7fffffdf ;  /* 0x7fffffdf00157882 */ /* 0x000fe20000000000 */
[----:B------:R-:W-:Y:S01]  /*1af0*/  UIADD3 UR5, UR5, 0x1, URZ ;  /* 0x0000000105057890 */ /* 0x000fe2000fffe03f */
[----:B------:R-:W-:Y:S01]  /*1b00*/  UMOV UR7, URZ ;  /* 0x0000003f00077c82 */ /* 0x000fe20008000000 */
[----:B------:R-:W-:Y:S02]  /*1b10*/  UIADD3.64 UR22, UR8, -UR20, URZ ;  /* 0x8000001408167297 */ /* 0x000fe4000fffe03f */
[----:B------:R-:W-:-:S02]  /*1b20*/  UIADD3.64 UR20, UR6, -UR20, URZ ;  /* 0x8000001406147297 */ /* 0x000fc4000fffe03f */
[----:B------:R-:W-:Y:S01]  /*1b30*/  UISETP.NE.U32.AND UP0, UPT, UR5, 0x4, UPT ;  /* 0x000000040500788c */ /* 0x000fe2000bf05070 */
[----:B-1----:R-:W-:-:S03]  /*1b40*/  ISETP.LE.AND P0, PT, R2, UR18, PT ;  /* 0x0000001202007c0c */ /* 0x002fc6000bf03270 */
[----:B------:R-:W-:Y:S02]  /*1b50*/  USEL UR6, URZ, 0x1, UP0 ;  /* 0x000000013f067887 */ /* 0x000fe40008000000 */
[----:B------:R-:W-:Y:S02]  /*1b60*/  USEL UR5, UR5, URZ, UP0 ;  /* 0x0000003f05057287 */ /* 0x000fe40008000000 */
[----:B------:R-:W-:Y:S01]  /*1b70*/  ULOP3.LUT UR4, UR4, UR6, URZ, 0x3c, !UPT ;  /* 0x0000000604047292 */ /* 0x000fe2000f8e3c3f */
[----:B------:R-:W-:Y:S05]  /*1b80*/  QGMMA.64x128x32.F32.E4M3.E4M3 R24, gdesc[UR20], R24, gsb0 ;  /* 0x01e00000141879f3 */ /* 0x000fea0008000818 */
[----:B------:R-:W-:Y:S06]  /*1b90*/  @!P0 BRA `(.L_x_50) ;  /* 0xfffffffc00108947 */ /* 0x000fec000383ffff */
.L_x_48:
[----:B------:R-:W-:Y:S02]  /*1ba0*/  WARPGROUP.DEPBAR.LE gsb0, 0x0 ;  /* 0x00008000000079c5 */ /* 0x000fe40000010000 */
[----:B----4-:R-:W-:Y:S01]  /*1bb0*/  BAR.SYNC.DEFER_BLOCKING 0x0 ;  /* 0x0000000000007b1d */ /* 0x010fe20000010000 */
[C---:B-1---5:R-:W-:Y:S01]  /*1bc0*/  IMAD.SHL.U32 R2, R0.reuse, 0x40, RZ ;  /* 0x0000004000027824 */ /* 0x062fe200078e00ff */
[C---:B------:R-:W-:Y:S01]  /*1bd0*/  LOP3.LUT R3, R0.reuse, 0x1c, RZ, 0xc0, !PT ;  /* 0x0000001c00037812 */ /* 0x040fe200078ec0ff */
[----:B---3--:R-:W-:Y:S01]  /*1be0*/  IMAD.SHL.U32 R4, R0, 0x2, RZ ;  /* 0x0000000200047824 */ /* 0x008fe200078e00ff */
[----:B------:R-:W-:Y:S02]  /*1bf0*/  ELECT P0, URZ, PT ;  /* 0x00000000003f782f */ /* 0x000fe40003800000 */
[----:B------:R-:W-:Y:S01]  /*1c00*/  F2FP.SATFINITE.E4M3.F32.PACK_AB_MERGE_C R24, R25, R24, RZ ;  /* 0x000000181918723e */ /* 0x000fe200048070ff */
[----:B------:R-:W-:Y:S01]  /*1c10*/  UMOV UR13, UR11 ;  /* 0x0000000b000d7c82 */ /* 0x000fe20008000000 */
[----:B------:R-:W-:Y:S01]  /*1c20*/  LOP3.LUT R2, R2, 0x1800, RZ, 0xc0, !PT ;  /* 0x0000180002027812 */ /* 0x000fe200078ec0ff */
[----:B--2---:R-:W-:Y:S01]  /*1c30*/  UMOV UR14, UR19 ;  /* 0x00000013000e7c82 */ /* 0x004fe20008000000 */
[----:B------:R-:W-:-:S02]  /*1c40*/  LOP3.LUT R4, R4, 0x6, RZ, 0xc0, !PT ;  /* 0x0000000604047812 */ /* 0x000fc400078ec0ff */
[----:B------:R-:W-:Y:S01]  /*1c50*/  F2FP.SATFINITE.E4M3.F32.PACK_AB_MERGE_C R26, R27, R26, RZ ;  /* 0x0000001a1b1a723e */ /* 0x000fe200048070ff */
[----:B------:R-:W-:Y:S01]  /*1c60*/  IMAD R2, R3, 0x20, R2 ;  /* 0x0000002003027824 */ /* 0x000fe200078e0202 */
[----:B------:R-:W-:Y:S01]  /*1c70*/  F2FP.SATFINITE.E4M3.F32.PACK_AB_MERGE_C R28, R29, R28, RZ ;  /* 0x0000001c1d1c723e */ /* 0x000fe200048070ff */
[----:B------:R-:W-:Y:S01]  /*1c80*/  IMAD R3, R3, 0x4, R4 ;  /* 0x0000000403037824 */ /* 0x000fe200078e0204 */
[----:B------:R-:W-:Y:S02]  /*1c90*/  F2FP.SATFINITE.E4M3.F32.PACK_AB_MERGE_C R30, R31, R30, RZ ;  /* 0x0000001e1f1e723e */ /* 0x000fe400048070ff */
[----:B------:R-:W-:Y:S01]  /*1ca0*/  F2FP.SATFINITE.E4M3.F32.PACK_AB_MERGE_C R32, R33, R32, RZ ;  /* 0x000000202120723e */ /* 0x000fe200048070ff */
[----:B------:R-:W-:Y:S01]  /*1cb0*/  IMAD.IADD R3, R2, 0x1, R3 ;  /* 0x0000000102037824 */ /* 0x000fe200078e0203 */
[----:B------:R-:W-:Y:S02]  /*1cc0*/  F2FP.SATFINITE.E4M3.F32.PACK_AB_MERGE_C R34, R35, R34, RZ ;  /* 0x000000222322723e */ /* 0x000fe400048070ff */
[----:B------:R-:W-:-:S02]  /*1cd0*/  F2FP.SATFINITE.E4M3.F32.PACK_AB_MERGE_C R36, R37, R36, RZ ;  /* 0x000000242524723e */ /* 0x000fc400048070ff */
[----:B------:R-:W-:Y:S01]  /*1ce0*/  F2FP.SATFINITE.E4M3.F32.PACK_AB_MERGE_C R38, R39, R38, RZ ;  /* 0x000000262726723e */ /* 0x000fe200048070ff */
[----:B------:R-:W1:Y:S02]  /*1cf0*/  @!P2 SYNCS.CCTL.IV [UR12+0xc000] ;  /* 0x00c00000ff00a9b1 */ /* 0x000e64000800000c */
[----:B-1----:R-:W-:Y:S01]  /*1d00*/  BAR.SYNC.DEFER_BLOCKING 0x0 ;  /* 0x0000000000007b1d */ /* 0x002fe20000010000 */
[----:B------:R-:W-:Y:S02]  /*1d10*/  ISETP.LT.U32.AND P0, PT, R7, 0x20, P0 ;  /* 0x000000200700780c */ /* 0x000fe40000701070 */
[----:B------:R-:W-:Y:S02]  /*1d20*/  LOP3.LUT R5, R3, 0x10, RZ, 0x3c, !PT ;  /* 0x0000001003057812 */ /* 0x000fe400078e3cff */
[----:B------:R-:W-:Y:S02]  /*1d30*/  F2FP.SATFINITE.E4M3.F32.PACK_AB_MERGE_C R40, R41, R40, RZ ;  /* 0x000000282928723e */ /* 0x000fe400048070ff */
[----:B------:R-:W-:-:S02]  /*1d40*/  F2FP.SATFINITE.E4M3.F32.PACK_AB_MERGE_C R42, R43, R42, RZ ;  /* 0x0000002a2b2a723e */ /* 0x000fc400048070ff */
[----:B------:R-:W-:Y:S02]  /*1d50*/  F2FP.SATFINITE.E4M3.F32.PACK_AB_MERGE_C R44, R45, R44, RZ ;  /* 0x0000002c2d2c723e */ /* 0x000fe400048070ff */
[----:B------:R-:W-:Y:S02]  /*1d60*/  F2FP.SATFINITE.E4M3.F32.PACK_AB_MERGE_C R46, R47, R46, RZ ;  /* 0x0000002e2f2e723e */ /* 0x000fe400048070ff */
[----:B------:R-:W-:Y:S01]  /*1d70*/  LOP3.LUT R7, R3, 0x20, RZ, 0x3c, !PT ;  /* 0x0000002003077812 */ /* 0x000fe200078e3cff */
[----:B------:R-:W-:Y:S01]  /*1d80*/  VOTEU.ANY UP0, P0 ;  /* 0x00000000003f7886 */ /* 0x000fe20000000100 */
[----:B------:R-:W-:Y:S01]  /*1d90*/  F2FP.SATFINITE.E4M3.F32.PACK_AB_MERGE_C R48, R49, R48, RZ ;  /* 0x000000303130723e */ /* 0x000fe200048070ff */
[----:B------:R-:W-:Y:S01]  /*1da0*/  VOTEU.ANY UP1, P0 ;  /* 0x00000000003f7886 */ /* 0x000fe20000020100 */
[----:B------:R-:W-:Y:S02]  /*1db0*/  F2FP.SATFINITE.E4M3.F32.PACK_AB_MERGE_C R50, R51, R50, RZ ;  /* 0x000000323332723e */ /* 0x000fe400048070ff */
[----:B------:R-:W-:Y:S01]  /*1dc0*/  F2FP.SATFINITE.E4M3.F32.PACK_AB_MERGE_C R52, R53, R52, RZ ;  /* 0x000000343534723e */ /* 0x000fe200048070ff */
[----:B------:R-:W-:Y:S01]  /*1dd0*/  @UP0 UMOV UR6, UR28 ;  /* 0x0000001c00060c82 */ /* 0x000fe20008000000 */
[----:B------:R-:W-:Y:S01]  /*1de0*/  F2FP.SATFINITE.E4M3.F32.PACK_AB_MERGE_C R54, R55, R54, RZ ;  /* 0x000000363736723e */ /* 0x000fe200048070ff */
[----:B------:R-:W-:Y:S01]  /*1df0*/  @UP0 UMOV UR7, UR29 ;  /* 0x0000001d00070c82 */ /* 0x000fe20008000000 */
[----:B------:R-:W-:Y:S01]  /*1e00*/  LOP3.LUT R9, R3, 0x30, RZ, 0x3c, !PT ;  /* 0x0000003003097812 */ /* 0x000fe200078e3cff */
[----:B------:R-:W1:Y:S02]  /*1e10*/  @!P2 SYNCS.CCTL.IV [UR12+0xc008] ;  /* 0x00c00800ff00a9b1 */ /* 0x000e64000800000c */
[----:B-1----:R-:W-:Y:S01]  /*1e20*/  BAR.SYNC.DEFER_BLOCKING 0x0 ;  /* 0x0000000000007b1d */ /* 0x002fe20000010000 */
[----:B------:R-:W-:-:S02]  /*1e30*/  F2FP.SATFINITE.E4M3.F32.PACK_AB_MERGE_C R56, R57, R56, RZ ;  /* 0x000000383938723e */ /* 0x000fc400048070ff */
[----:B------:R-:W-:Y:S02]  /*1e40*/  F2FP.SATFINITE.E4M3.F32.PACK_AB_MERGE_C R58, R59, R58, RZ ;  /* 0x0000003a3b3a723e */ /* 0x000fe400048070ff */
[----:B------:R-:W-:Y:S02]  /*1e50*/  F2FP.SATFINITE.E4M3.F32.PACK_AB_MERGE_C R60, R61, R60, RZ ;  /* 0x0000003c3d3c723e */ /* 0x000fe400048070ff */
[----:B------:R-:W-:Y:S02]  /*1e60*/  F2FP.SATFINITE.E4M3.F32.PACK_AB_MERGE_C R62, R63, R62, RZ ;  /* 0x0000003e3f3e723e */ /* 0x000fe400048070ff */
[----:B------:R-:W-:Y:S02]  /*1e70*/  LOP3.LUT R11, R3, 0x40, RZ, 0x3c, !PT ;  /* 0x00000040030b7812 */ /* 0x000fe400078e3cff */
[----:B------:R-:W-:Y:S02]  /*1e80*/  F2FP.SATFINITE.E4M3.F32.PACK_AB_MERGE_C R64, R65, R64, RZ ;  /* 0x000000404140723e */ /* 0x000fe400048070ff */
[----:B------:R-:W-:-:S02]  /*1e90*/  F2FP.SATFINITE.E4M3.F32.PACK_AB_MERGE_C R66, R67, R66, RZ ;  /* 0x000000424342723e */ /* 0x000fc400048070ff */
[----:B------:R-:W-:Y:S02]  /*1ea0*/  F2FP.SATFINITE.E4M3.F32.PACK_AB_MERGE_C R68, R69, R68, RZ ;  /* 0x000000444544723e */ /* 0x000fe400048070ff */
[----:B------:R-:W-:Y:S02]  /*1eb0*/  F2FP.SATFINITE.E4M3.F32.PACK_AB_MERGE_C R70, R71, R70, RZ ;  /* 0x000000464746723e */ /* 0x000fe400048070ff */
[----:B------:R-:W-:Y:S02]  /*1ec0*/  F2FP.SATFINITE.E4M3.F32.PACK_AB_MERGE_C R72, R73, R72, RZ ;  /* 0x000000484948723e */ /* 0x000fe400048070ff */
[----:B------:R-:W-:Y:S02]  /*1ed0*/  F2FP.SATFINITE.E4M3.F32.PACK_AB_MERGE_C R74, R75, R74, RZ ;  /* 0x0000004a4b4a723e */ /* 0x000fe400048070ff */
[----:B------:R-:W-:Y:S01]  /*1ee0*/  F2FP.SATFINITE.E4M3.F32.PACK_AB_MERGE_C R76, R77, R76, RZ ;  /* 0x0000004c4d4c723e */ /* 0x000fe200048070ff */
[----:B------:R-:W1:Y:S02]  /*1ef0*/  @!P2 SYNCS.CCTL.IV [UR12+0xc010] ;  /* 0x00c01000ff00a9b1 */ /* 0x000e64000800000c */
[----:B-1----:R-:W-:Y:S01]  /*1f00*/  BAR.SYNC.DEFER_BLOCKING 0x0 ;  /* 0x0000000000007b1d */ /* 0x002fe20000010000 */
[----:B------:R-:W-:-:S02]  /*1f10*/  F2FP.SATFINITE.E4M3.F32.PACK_AB_MERGE_C R78, R79, R78, RZ ;  /* 0x0000004e4f4e723e */ /* 0x000fc400048070ff */
[----:B------:R-:W-:Y:S02]  /*1f20*/  F2FP.SATFINITE.E4M3.F32.PACK_AB_MERGE_C R80, R81, R80, RZ ;  /* 0x000000505150723e */ /* 0x000fe400048070ff */
[----:B------:R-:W-:Y:S02]  /*1f30*/  F2FP.SATFINITE.E4M3.F32.PACK_AB_MERGE_C R82, R83, R82, RZ ;  /* 0x000000525352723e */ /* 0x000fe400048070ff */
[----:B------:R-:W-:Y:S02]  /*1f40*/  F2FP.SATFINITE.E4M3.F32.PACK_AB_MERGE_C R84, R85, R84, RZ ;  /* 0x000000545554723e */ /* 0x000fe400048070ff */
[----:B------:R-:W-:Y:S01]  /*1f50*/  F2FP.SATFINITE.E4M3.F32.PACK_AB_MERGE_C R86, R87, R86, RZ ;  /* 0x000000565756723e */ /* 0x000fe200048070ff */
[----:B------:R-:W1:Y:S02]  /*1f60*/  @!P2 SYNCS.CCTL.IV [UR12+0xc018] ;  /* 0x00c01800ff00a9b1 */ /* 0x000e64000800000c */
[----:B-1----:R-:W-:Y:S04]  /*1f70*/  STS.U16 [R3+UR12], R24 ;  /* 0x0000001803007988 */ /* 0x002fe8000800040c */
[----:B------:R-:W-:Y:S04]  /*1f80*/  STS.U16 [R3+UR12+0x400], R26 ;  /* 0x0004001a03007988 */ /* 0x000fe8000800040c */
[----:B------:R-:W-:Y:S04]  /*1f90*/  STS.U16 [R3+UR12+0x8], R28 ;  /* 0x0000081c03007988 */ /* 0x000fe8000800040c */
[----:B------:R-:W-:Y:S04]  /*1fa0*/  STS.U16 [R3+UR12+0x408], R30 ;  /* 0x0004081e03007988 */ /* 0x000fe8000800040c */
[----:B------:R-:W-:Y:S04]  /*1fb0*/  STS.U16 [R5+UR12], R32 ;  /* 0x0000002005007988 */ /* 0x000fe8000800040c */
[----:B------:R-:W-:Y:S04]  /*1fc0*/  STS.U16 [R5+UR12+0x400], R34 ;  /* 0x0004002205007988 */ /* 0x000fe8000800040c */
[----:B------:R-:W-:Y:S04]  /*1fd0*/  STS.U16 [R5+UR12+0x8], R36 ;  /* 0x0000082405007988 */ /* 0x000fe8000800040c */
[----:B------:R1:W-:Y:S04]  /*1fe0*/  STS.U16 [R5+UR12+0x408], R38 ;  /* 0x0004082605007988 */ /* 0x0003e8000800040c */
[----:B------:R-:W-:Y:S04]  /*1ff0*/  STS.U16 [R7+UR12], R40 ;  /* 0x0000002807007988 */ /* 0x000fe8000800040c */
[----:B------:R-:W-:Y:S01]  /*2000*/  STS.U16 [R7+UR12+0x400], R42 ;  /* 0x0004002a07007988 */ /* 0x000fe2000800040c */
[----:B-1----:R-:W-:-:S03]  /*2010*/  LOP3.LUT R5, R3, 0x50, RZ, 0x3c, !PT ;  /* 0x0000005003057812 */ /* 0x002fc600078e3cff */
[----:B------:R-:W-:Y:S04]  /*2020*/  STS.U16 [R7+UR12+0x8], R44 ;  /* 0x0000082c07007988 */ /* 0x000fe8000800040c */
[----:B------:R1:W-:Y:S04]  /*2030*/  STS.U16 [R7+UR12+0x408], R46 ;  /* 0x0004082e07007988 */ /* 0x0003e8000800040c */
[----:B------:R-:W-:Y:S04]  /*2040*/  STS.U16 [R9+UR12], R48 ;  /* 0x0000003009007988 */ /* 0x000fe8000800040c */
[----:B------:R-:W-:Y:S01]  /*2050*/  STS.U16 [R9+UR12+0x400], R50 ;  /* 0x0004003209007988 */ /* 0x000fe2000800040c */
[----:B-1----:R-:W-:-:S02]  /*2060*/  LOP3.LUT R7, R3, 0x60, RZ, 0x3c, !PT ;  /* 0x0000006003077812 */ /* 0x002fc400078e3cff */
[----:B------:R-:W-:Y:S01]  /*2070*/  LOP3.LUT R3, R3, 0x70, RZ, 0x3c, !PT ;  /* 0x0000007003037812 */ /* 0x000fe200078e3cff */
[----:B------:R-:W-:Y:S04]  /*2080*/  STS.U16 [R9+UR12+0x8], R52 ;  /* 0x0000083409007988 */ /* 0x000fe8000800040c */
[----:B------:R-:W-:Y:S04]  /*2090*/  STS.U16 [R9+UR12+0x408], R54 ;  /* 0x0004083609007988 */ /* 0x000fe8000800040c */
[----:B------:R-:W-:Y:S04]  /*20a0*/  STS.U16 [R11+UR12], R56 ;  /* 0x000000380b007988 */ /* 0x000fe8000800040c */
[----:B------:R-:W-:Y:S04]  /*20b0*/  STS.U16 [R11+UR12+0x400], R58 ;  /* 0x0004003a0b007988 */ /* 0x000fe8000800040c */
        /* <DEDUP_REMOVED lines=13> */
[----:B------:R-:W-:Y:S01]  /*2190*/  STS.U16 [R3+UR12+0x408], R86 ;  /* 0x0004085603007988 */ /* 0x000fe2000800040c */
[----:B------:R1:W-:Y:S06]  /*21a0*/  MEMBAR.ALL.CTA ;  /* 0x0000000000007992 */ /* 0x0003ec0000008000 */
[----:B-1----:R-:W1:Y:S02]  /*21b0*/  FENCE.VIEW.ASYNC.S ;  /* 0x00000000000073c6 */ /* 0x002e640000000000 */
[----:B-1----:R-:W-:Y:S06]  /*21c0*/  BAR.SYNC.DEFER_BLOCKING 0x0 ;  /* 0x0000000000007b1d */ /* 0x002fec0000010000 */
[----:B------:R1:W-:Y:S01]  /*21d0*/  @UP1 UTMASTG.2D [UR12], [UR6] ;  /* 0x0000000c060013b5 */ /* 0x0003e20008008000 */
[----:B------:R0:W-:Y:S01]  /*21e0*/  UTMACMDFLUSH ;  /* 0x00000000000079b7 */ /* 0x0001e20000000000 */
[----:B------:R-:W-:-:S04]  /*21f0*/  DEPBAR.LE SB0, 0x0 ;  /* 0x000080000000791a */ /* 0x000fc80000000000 */
[----:B------:R-:W-:Y:S06]  /*2200*/  BAR.SYNC.DEFER_BLOCKING 0x0 ;  /* 0x0000000000007b1d */ /* 0x000fec0000010000 */
[----:B-1----:R-:W-:Y:S05]  /*2210*/  EXIT ;  /* 0x000000000000794d */ /* 0x002fea0003800000 */
.L_x_49:
[----:B------:R-:W1:Y:S02]  /*2220*/  SYNCS.PHASECHK.TRANS64.TRYWAIT P0, [UR13+0xc000], R2 ;  /* 0x00c00002ff0075a7 */ /* 0x000e64000800014d */
[----:B-1----:R-:W-:Y:S05]  /*2230*/  @!P0 BRA `(.L_x_49) ;  /* 0xfffffffc00f88947 */ /* 0x002fea000383ffff */
[----:B------:R-:W-:Y:S05]  /*2240*/  BRA `(.L_x_51) ;  /* 0xfffffff400e87947 */ /* 0x000fea000383ffff */
.L_x_52:
[----:B------:R-:W-:-:S00]  /*2250*/  BRA `(.L_x_52) ;  /* 0xfffffffc00fc7947 */ /* 0x000fc0000383ffff */
[----:B------:R-:W-:-:S00]  /*2260*/  NOP ;  /* 0x0000000000007918 */ /* 0x000fc00000000000 */
        /* <DEDUP_REMOVED lines=9> */
.L_x_53:


//--------------------- .nv.shared.gluon_wgmma    --------------------------
	.section	.nv.shared.gluon_wgmma,"aw",@nobits
	.sectionflags	@""
	.align	16
	.zero		1024


//--------------------- .nv.shared.reserved.0     --------------------------
	.section	.nv.shared.reserved.0,"aw",@nobits
	.weak		__nv_reservedSMEM_offset_0_alias
	.size		__nv_reservedSMEM_offset_0_alias, 0, 0
	.other		__nv_reservedSMEM_offset_0_alias,@"STO_CUDA_RESERVED_SHARED STV_DEFAULT"
__nv_reservedSMEM_offset_0_alias:
	.zero		0


//--------------------- .nv.constant0.gluon_wgmma --------------------------
	.section	.nv.constant0.gluon_wgmma,"a",@progbits
	.sectionflags	@""
	.align	4
.nv.constant0.gluon_wgmma:
	.zero		608


//--------------------- SYMBOLS --------------------------

	.type		.nv.reservedSmem.offset0,@object
	.size		.nv.reservedSmem.offset0,0x4
